def matmul_kernel(
    a_ptr,
    b_ptr,
    c_ptr,
    M,
    N,
    K,
    stride_am,
    stride_ak,
    stride_bk,
    stride_bn,
    stride_cm,
    stride_cn,
    BLOCK_M: tl.constexpr,
    BLOCK_N: tl.constexpr,
    BLOCK_K: tl.constexpr,
    GROUP_M: tl.constexpr,
):
    pid = tl.program_id(axis=0)
    num_pid_m = tl.cdiv(M, BLOCK_M)
    num_pid_n = tl.cdiv(N, BLOCK_N)
    num_pid_in_group = GROUP_M * num_pid_n
    group_id = pid // num_pid_in_group
    first_pid_m = group_id * GROUP_M
    group_size_m = min(num_pid_m - first_pid_m, GROUP_M)
    pid_m = first_pid_m + ((pid % num_pid_in_group) % group_size_m)
    pid_n = (pid % num_pid_in_group) // group_size_m

    offs_am = (pid_m * BLOCK_M + tl.arange(0, BLOCK_M)) % M
    offs_bn = (pid_n * BLOCK_N + tl.arange(0, BLOCK_N)) % N
    offs_k = tl.arange(0, BLOCK_K)
    a_ptrs = a_ptr + offs_am[:, None] * stride_am + offs_k[None, :] * stride_ak
    b_ptrs = b_ptr + offs_k[:, None] * stride_bk + offs_bn[None, :] * stride_bn

    acc = tl.zeros((BLOCK_M, BLOCK_N), dtype=tl.float32)
    for kk in range(0, tl.cdiv(K, BLOCK_K)):
        a = tl.load(a_ptrs, mask=offs_k[None, :] < K - kk * BLOCK_K, other=0.0)
        b = tl.load(b_ptrs, mask=offs_k[:, None] < K - kk * BLOCK_K, other=0.0)
        acc = tl.dot(a, b, acc)
        a_ptrs += BLOCK_K * stride_ak
        b_ptrs += BLOCK_K * stride_bk

    c = acc.to(c_ptr.dtype.element_ty)
    offs_cm = pid_m * BLOCK_M + tl.arange(0, BLOCK_M)
    offs_cn = pid_n * BLOCK_N + tl.arange(0, BLOCK_N)
    c_ptrs = c_ptr + offs_cm[:, None] * stride_cm + offs_cn[None, :] * stride_cn
    mask = (offs_cm[:, None] < M) & (offs_cn[None, :] < N)
    tl.store(c_ptrs, c, mask=mask)

# config = {"BLOCK_K": 32, "BLOCK_M": 128, "BLOCK_N": 64, "GROUP_M": 8, "arch": "sm_100", "dtype": "fp32", "num_ctas": 1, "num_stages": 3, "num_warps": 16}
# arch = sm_100


// ===== COMPILED SASS (sm_100a) =====

	.target	sm_100a

	.elftype	@"ET_EXEC"


//--------------------- .note.nv.tkinfo           --------------------------
	.section	.note.nv.tkinfo,"",@"SHT_NOTE"
	.sectionflags	@"SHF_NOTE_NV_TKINFO"
	.tkinfo
        /*0018*/ 	.word	0x00000081
        /*0030*/ 	.string	""
        /*0030*/ 	.string	"ptxas-blackwell"
        /*0030*/ 	.string	"Cuda compilation tools, release 12.9, V12.9.86"
        /*0030*/ 	.string	"Build cuda_12.9.r12.9/compiler.36037853_0"
        /*0030*/ 	.string	"-v  -suppress-debug-info  -lineinfo  -arch sm_100a "



//--------------------- .note.nv.cuver            --------------------------
	.section	.note.nv.cuver,"",@"SHT_NOTE"
	.sectionflags	@"SHF_NOTE_NV_CUVER"
        /*0018*/ 	.short	0x0001
        /*001a*/ 	.short	0x0064
        /*001c*/ 	.short	0x0001
        /*001e*/ 	.short	0x0000
        /*0020*/ 	.short	0x0001
        /*0022*/ 	.short	0x0000


//--------------------- .nv.info                  --------------------------
	.section	.nv.info,"",@"SHT_CUDA_INFO"
	.align	4


	//----- nvinfo : EIATTR_REGCOUNT
	.align		4
        /*0000*/ 	.byte	0x04, 0x2f
        /*0002*/ 	.short	(.L_1 - .L_0)
	.align		4
.L_0:
        /*0004*/ 	.word	index@(matmul_kernel)
        /*0008*/ 	.word	0x00000060


	//----- nvinfo : EIATTR_FRAME_SIZE
	.align		4
.L_1:
        /*000c*/ 	.byte	0x04, 0x11
        /*000e*/ 	.short	(.L_3 - .L_2)
	.align		4
.L_2:
        /*0010*/ 	.word	index@(matmul_kernel)
        /*0014*/ 	.word	0x00000000


	//----- nvinfo : EIATTR_MIN_STACK_SIZE
	.align		4
.L_3:
        /*0018*/ 	.byte	0x04, 0x12
        /*001a*/ 	.short	(.L_5 - .L_4)
	.align		4
.L_4:
        /*001c*/ 	.word	index@(matmul_kernel)
        /*0020*/ 	.word	0x00000000
.L_5:


//--------------------- .nv.info.matmul_kernel    --------------------------
	.section	.nv.info.matmul_kernel,"",@"SHT_CUDA_INFO"
	.sectionflags	@""
	.align	4


	//----- nvinfo : EIATTR_CUDA_API_VERSION
	.align		4
        /*0000*/ 	.byte	0x04, 0x37
        /*0002*/ 	.short	(.L_7 - .L_6)
.L_6:
        /*0004*/ 	.word	0x00000081


	//----- nvinfo : EIATTR_KPARAM_INFO
	.align		4
.L_7:
        /*0008*/ 	.byte	0x04, 0x17
        /*000a*/ 	.short	(.L_9 - .L_8)
.L_8:
        /*000c*/ 	.word	0x00000000
        /*0010*/ 	.short	0x000d
        /*0012*/ 	.short	0x0048
        /*0014*/ 	.byte	0x00, 0xf4, 0x21, 0x00


	//----- nvinfo : EIATTR_KPARAM_INFO
	.align		4
.L_9:
        /*0018*/ 	.byte	0x04, 0x17
        /*001a*/ 	.short	(.L_11 - .L_10)
.L_10:
        /*001c*/ 	.word	0x00000000
        /*0020*/ 	.short	0x000c
        /*0022*/ 	.short	0x0040
        /*0024*/ 	.byte	0x00, 0xf4, 0x21, 0x00


	//----- nvinfo : EIATTR_KPARAM_INFO
	.align		4
.L_11:
        /*0028*/ 	.byte	0x04, 0x17
        /*002a*/ 	.short	(.L_13 - .L_12)
.L_12:
        /*002c*/ 	.word	0x00000000
        /*0030*/ 	.short	0x000b
        /*0032*/ 	.short	0x0038
        /*0034*/ 	.byte	0x00, 0xf0, 0x11, 0x00


	//----- nvinfo : EIATTR_KPARAM_INFO
	.align		4
.L_13:
        /*0038*/ 	.byte	0x04, 0x17
        /*003a*/ 	.short	(.L_15 - .L_14)
.L_14:
        /*003c*/ 	.word	0x00000000
        /*0040*/ 	.short	0x000a
        /*0042*/ 	.short	0x0034
        /*0044*/ 	.byte	0x00, 0xf0, 0x11, 0x00


	//----- nvinfo : EIATTR_KPARAM_INFO
	.align		4
.L_15:
        /*0048*/ 	.byte	0x04, 0x17
        /*004a*/ 	.short	(.L_17 - .L_16)
.L_16:
        /*004c*/ 	.word	0x00000000
        /*0050*/ 	.short	0x0009
        /*0052*/ 	.short	0x0030
        /*0054*/ 	.byte	0x00, 0xf0, 0x11, 0x00


	//----- nvinfo : EIATTR_KPARAM_INFO
	.align		4
.L_17:
        /*0058*/ 	.byte	0x04, 0x17
        /*005a*/ 	.short	(.L_19 - .L_18)
.L_18:
        /*005c*/ 	.word	0x00000000
        /*0060*/ 	.short	0x0008
        /*0062*/ 	.short	0x002c
        /*0064*/ 	.byte	0x00, 0xf0, 0x11, 0x00


	//----- nvinfo : EIATTR_KPARAM_INFO
	.align		4
.L_19:
        /*0068*/ 	.byte	0x04, 0x17
        /*006a*/ 	.short	(.L_21 - .L_20)
.L_20:
        /*006c*/ 	.word	0x00000000
        /*0070*/ 	.short	0x0007
        /*0072*/ 	.short	0x0028
        /*0074*/ 	.byte	0x00, 0xf0, 0x11, 0x00


	//----- nvinfo : EIATTR_KPARAM_INFO
	.align		4
.L_21:
        /*0078*/ 	.byte	0x04, 0x17
        /*007a*/ 	.short	(.L_23 - .L_22)
.L_22:
        /*007c*/ 	.word	0x00000000
        /*0080*/ 	.short	0x0006
        /*0082*/ 	.short	0x0024
        /*0084*/ 	.byte	0x00, 0xf0, 0x11, 0x00


	//----- nvinfo : EIATTR_KPARAM_INFO
	.align		4
.L_23:
        /*0088*/ 	.byte	0x04, 0x17
        /*008a*/ 	.short	(.L_25 - .L_24)
.L_24:
        /*008c*/ 	.word	0x00000000
        /*0090*/ 	.short	0x0005
        /*0092*/ 	.short	0x0020
        /*0094*/ 	.byte	0x00, 0xf0, 0x11, 0x00


	//----- nvinfo : EIATTR_KPARAM_INFO
	.align		4
.L_25:
        /*0098*/ 	.byte	0x04, 0x17
        /*009a*/ 	.short	(.L_27 - .L_26)
.L_26:
        /*009c*/ 	.word	0x00000000
        /*00a0*/ 	.short	0x0004
        /*00a2*/ 	.short	0x001c
        /*00a4*/ 	.byte	0x00, 0xf0, 0x11, 0x00


	//----- nvinfo : EIATTR_KPARAM_INFO
	.align		4
.L_27:
        /*00a8*/ 	.byte	0x04, 0x17
        /*00aa*/ 	.short	(.L_29 - .L_28)
.L_28:
        /*00ac*/ 	.word	0x00000000
        /*00b0*/ 	.short	0x0003
        /*00b2*/ 	.short	0x0018
        /*00b4*/ 	.byte	0x00, 0xf0, 0x11, 0x00


	//----- nvinfo : EIATTR_KPARAM_INFO
	.align		4
.L_29:
        /*00b8*/ 	.byte	0x04, 0x17
        /*00ba*/ 	.short	(.L_31 - .L_30)
.L_30:
        /*00bc*/ 	.word	0x00000000
        /*00c0*/ 	.short	0x0002
        /*00c2*/ 	.short	0x0010
        /*00c4*/ 	.byte	0x00, 0xf4, 0x21, 0x00


	//----- nvinfo : EIATTR_KPARAM_INFO
	.align		4
.L_31:
        /*00c8*/ 	.byte	0x04, 0x17
        /*00ca*/ 	.short	(.L_33 - .L_32)
.L_32:
        /*00cc*/ 	.word	0x00000000
        /*00d0*/ 	.short	0x0001
        /*00d2*/ 	.short	0x0008
        /*00d4*/ 	.byte	0x00, 0xf4, 0x21, 0x00


	//----- nvinfo : EIATTR_KPARAM_INFO
	.align		4
.L_33:
        /*00d8*/ 	.byte	0x04, 0x17
        /*00da*/ 	.short	(.L_35 - .L_34)
.L_34:
        /*00dc*/ 	.word	0x00000000
        /*00e0*/ 	.short	0x0000
        /*00e2*/ 	.short	0x0000
        /*00e4*/ 	.byte	0x00, 0xf4, 0x21, 0x00


	//----- nvinfo : EIATTR_SPARSE_MMA_MASK
	.align		4
.L_35:
        /*00e8*/ 	.byte	0x03, 0x50
        /*00ea*/ 	.short	0x0000


	//----- nvinfo : EIATTR_MAXREG_COUNT
	.align		4
        /*00ec*/ 	.byte	0x03, 0x1b
        /*00ee*/ 	.short	0x0080


	//----- nvinfo : EIATTR_NUM_BARRIERS
	.align		4
        /*00f0*/ 	.byte	0x02, 0x4c
        /*00f2*/ 	.byte	0x01
	.zero		1


	//----- nvinfo : EIATTR_VRC_CTA_INIT_COUNT
	.align		4
        /*00f4*/ 	.byte	0x02, 0x4a
	.zero		1
	.zero		1


	//----- nvinfo : EIATTR_EXIT_INSTR_OFFSETS
	.align		4
        /*00f8*/ 	.byte	0x04, 0x1c
        /*00fa*/ 	.short	(.L_37 - .L_36)


	//   ....[0]....
.L_36:
        /*00fc*/ 	.word	0x00002f80


	//   ....[1]....
        /*0100*/ 	.word	0x00002fa0


	//----- nvinfo : EIATTR_REQNTID
	.align		4
.L_37:
        /*0104*/ 	.byte	0x04, 0x10
        /*0106*/ 	.short	(.L_39 - .L_38)
.L_38:
        /*0108*/ 	.word	0x00000200
        /*010c*/ 	.word	0x00000001
        /*0110*/ 	.word	0x00000001


	//----- nvinfo : EIATTR_CBANK_PARAM_SIZE
	.align		4
.L_39:
        /*0114*/ 	.byte	0x03, 0x19
        /*0116*/ 	.short	0x0050


	//----- nvinfo : EIATTR_PARAM_CBANK
	.align		4
        /*0118*/ 	.byte	0x04, 0x0a
        /*011a*/ 	.short	(.L_41 - .L_40)
	.align		4
.L_40:
        /*011c*/ 	.word	index@(.nv.constant0.matmul_kernel)
        /*0120*/ 	.short	0x0380
        /*0122*/ 	.short	0x0050


	//----- nvinfo : EIATTR_SW_WAR
	.align		4
.L_41:
        /*0124*/ 	.byte	0x04, 0x36
        /*0126*/ 	.short	(.L_43 - .L_42)
.L_42:
        /*0128*/ 	.word	0x00000008
.L_43:


//--------------------- .nv.compat                --------------------------
	.section	.nv.compat,"",@"SHT_CUDA_COMPAT_INFO"
	.align	4
        /*0000*/ 	.byte	0x02, 0x02, 0x01, 0x00, 0x02, 0x05, 0x05, 0x00, 0x02, 0x03, 0x00, 0x00, 0x02, 0x06, 0x01, 0x00


//--------------------- .nv.callgraph             --------------------------
	.section	.nv.callgraph,"",@"SHT_CUDA_CALLGRAPH"
	.align	4
	.sectionentsize	8
	.align		4
        /*0000*/ 	.word	0x00000000
	.align		4
        /*0004*/ 	.word	0xffffffff
	.align		4
        /*0008*/ 	.word	0x00000000
	.align		4
        /*000c*/ 	.word	0xfffffffe
	.align		4
        /*0010*/ 	.word	0x00000000
	.align		4
        /*0014*/ 	.word	0xfffffffd
	.align		4
        /*0018*/ 	.word	0x00000000
	.align		4
        /*001c*/ 	.word	0xfffffffc


//--------------------- .text.matmul_kernel       --------------------------
	.section	.text.matmul_kernel,"ax",@progbits
	.align	128
        .global         matmul_kernel
        .type           matmul_kernel,@function
        .size           matmul_kernel,(.L_x_3 - matmul_kernel)
        .other          matmul_kernel,@"STO_CUDA_ENTRY STV_DEFAULT"
matmul_kernel:
.text.matmul_kernel:
[----:B------:R-:W1:Y:S08]  /*0000*/  LDC R1, c[0x0][0x37c] ;  /* 0x0000df00ff017b82 */ /* 0x000e700000000800 */
[----:B------:R-:W2:Y:S01]  /*0010*/  LDC.64 R20, c[0x0][0x398] ;  /* 0x0000e600ff147b82 */ /* 0x000ea20000000a00 */
[----:B------:R-:W3:Y:S01]  /*0020*/  S2R R5, SR_CTAID.X ;  /* 0x0000000000057919 */ /* 0x000ee20000002500 */
[----:B------:R-:W4:Y:S01]  /*0030*/  LDCU.128 UR12, c[0x0][0x380] ;  /* 0x00007000ff0c77ac */ /* 0x000f220008000c00 */
[----:B------:R-:W5:Y:S01]  /*0040*/  S2R R41, SR_TID.X ;  /* 0x0000000000297919 */ /* 0x000f620000002100 */
[----:B------:R-:W1:Y:S04]  /*0050*/  LDCU UR6, c[0x0][0x3b0] ;  /* 0x00007600ff0677ac */ /* 0x000e680008000800 */
[----:B------:R-:W1:Y:S01]  /*0060*/  LDC.64 R84, c[0x0][0x3a0] ;  /* 0x0000e800ff547b82 */ /* 0x000e620000000a00 */
[----:B------:R-:W1:Y:S01]  /*0070*/  LDCU.64 UR10, c[0x0][0x358] ;  /* 0x00006b00ff0a77ac */ /* 0x000e620008000a00 */
[----:B------:R-:W-:-:S06]  /*0080*/  UMOV UR4, 0x400 ;  /* 0x0000040000047882 */ /* 0x000fcc0000000000 */
[----:B------:R-:W4:Y:S01]  /*0090*/  LDC.64 R32, c[0x0][0x3a8] ;  /* 0x0000ea00ff207b82 */ /* 0x000f220000000a00 */
[----:B--2---:R-:W-:Y:S01]  /*00a0*/  VIADD R0, R21, 0x3f ;  /* 0x0000003f15007836 */ /* 0x004fe20000000000 */
[----:B------:R-:W-:-:S06]  /*00b0*/  IABS R17, R20 ;  /* 0x0000001400117213 */ /* 0x000fcc0000000000 */
[----:B------:R-:W2:Y:S01]  /*00c0*/  S2UR UR5, SR_CgaCtaId ;  /* 0x00000000000579c3 */ /* 0x000ea20000008800 */
[----:B------:R-:W-:Y:S01]  /*00d0*/  SHF.R.S32.HI R3, RZ, 0x1f, R0 ;  /* 0x0000001fff037819 */ /* 0x000fe20000011400 */
[----:B-1----:R-:W-:-:S03]  /*00e0*/  VIADD R40, R84, 0x1f ;  /* 0x0000001f54287836 */ /* 0x002fc60000000000 */
[----:B------:R-:W-:Y:S02]  /*00f0*/  LEA.HI R3, R3, R0, RZ, 0x6 ;  /* 0x0000000003037211 */ /* 0x000fe400078f30ff */
[----:B---3--:R-:W-:Y:S02]  /*0100*/  IABS R8, R5 ;  /* 0x0000000500087213 */ /* 0x008fe40000000000 */
[----:B------:R-:W-:Y:S02]  /*0110*/  SHF.R.S32.HI R3, RZ, 0x6, R3 ;  /* 0x00000006ff037819 */ /* 0x000fe40000011403 */
[----:B-----5:R-:W-:Y:S02]  /*0120*/  LOP3.LUT R22, R41, 0x180, RZ, 0xc0, !PT ;  /* 0x0000018029167812 */ /* 0x020fe400078ec0ff */
[----:B------:R-:W-:Y:S01]  /*0130*/  SHF.R.U32.HI R69, RZ, 0x7, R41 ;  /* 0x00000007ff457819 */ /* 0x000fe20000011629 */
[----:B------:R-:W-:Y:S01]  /*0140*/  IMAD.SHL.U32 R4, R3, 0x8, RZ ;  /* 0x0000000803047824 */ /* 0x000fe200078e00ff */
[----:B------:R-:W-:-:S02]  /*0150*/  SHF.R.U32.HI R15, RZ, 0x2, R22 ;  /* 0x00000002ff0f7819 */ /* 0x000fc40000011616 */
[----:B------:R-:W-:Y:S02]  /*0160*/  SGXT.U32 R69, R69, 0x2 ;  /* 0x000000024545781a */ /* 0x000fe40000000000 */
[-C--:B------:R-:W-:Y:S02]  /*0170*/  IABS R7, R4.reuse ;  /* 0x0000000400077213 */ /* 0x080fe40000000000 */
[----:B------:R-:W-:Y:S01]  /*0180*/  IABS R10, R4 ;  /* 0x00000004000a7213 */ /* 0x000fe20000000000 */
[C---:B----4-:R-:W-:Y:S01]  /*0190*/  IMAD R83, R69.reuse, R32, RZ ;  /* 0x0000002045537224 */ /* 0x050fe200078e02ff */
[----:B------:R-:W1:Y:S01]  /*01a0*/  I2F.RP R0, R7 ;  /* 0x0000000700007306 */ /* 0x000e620000209400 */
[C---:B------:R-:W-:Y:S01]  /*01b0*/  LOP3.LUT R67, R69.reuse, 0x4, RZ, 0xfc, !PT ;  /* 0x0000000445437812 */ /* 0x040fe200078efcff */
[----:B--2---:R-:W-:Y:S01]  /*01c0*/  ULEA UR5, UR5, UR4, 0x18 ;  /* 0x0000000405057291 */ /* 0x004fe2000f8ec0ff */
[----:B------:R-:W-:Y:S01]  /*01d0*/  IMAD R73, R32, 0x4, R83 ;  /* 0x0000000420497824 */ /* 0x000fe200078e0253 */
[----:B------:R-:W-:-:S02]  /*01e0*/  LOP3.LUT R65, R69, 0x8, RZ, 0xfc, !PT ;  /* 0x0000000845417812 */ /* 0x000fc400078efcff */
[C---:B------:R-:W-:Y:S01]  /*01f0*/  LOP3.LUT R61, R69.reuse, 0x10, RZ, 0xfc, !PT ;  /* 0x00000010453d7812 */ /* 0x040fe200078efcff */
[----:B------:R-:W-:Y:S01]  /*0200*/  IMAD R81, R32, 0x4, R73 ;  /* 0x0000000420517824 */ /* 0x000fe200078e0249 */
[----:B------:R-:W-:-:S03]  /*0210*/  LOP3.LUT R63, R69, 0xc, RZ, 0xfc, !PT ;  /* 0x0000000c453f7812 */ /* 0x000fc600078efcff */
[C---:B------:R-:W-:Y:S01]  /*0220*/  IMAD R71, R32.reuse, 0x4, R81 ;  /* 0x0000000420477824 */ /* 0x040fe200078e0251 */
[----:B-1----:R-:W1:Y:S03]  /*0230*/  MUFU.RCP R0, R0 ;  /* 0x0000000000007308 */ /* 0x002e660000001000 */
[----:B------:R-:W-:-:S04]  /*0240*/  IMAD R79, R32, 0x4, R71 ;  /* 0x00000004204f7824 */ /* 0x000fc800078e0247 */
[----:B------:R-:W-:-:S04]  /*0250*/  IMAD R77, R32, 0x4, R79 ;  /* 0x00000004204d7824 */ /* 0x000fc800078e024f */
[----:B------:R-:W-:-:S04]  /*0260*/  IMAD R75, R32, 0x4, R77 ;  /* 0x00000004204b7824 */ /* 0x000fc800078e024d */
[----:B------:R-:W-:Y:S02]  /*0270*/  IMAD R62, R32, 0x4, R75 ;  /* 0x00000004203e7824 */ /* 0x000fe400078e024b */
[----:B-1----:R-:W-:Y:S02]  /*0280*/  VIADD R2, R0, 0xffffffe ;  /* 0x0ffffffe00027836 */ /* 0x002fe40000000000 */
[----:B------:R-:W-:Y:S01]  /*0290*/  IMAD.MOV R0, RZ, RZ, -R10 ;  /* 0x000000ffff007224 */ /* 0x000fe200078e0a0a */
[----:B------:R-:W-:Y:S01]  /*02a0*/  IABS R10, R21 ;  /* 0x00000015000a7213 */ /* 0x000fe20000000000 */
[----:B------:R1:W2:Y:S02]  /*02b0*/  F2I.FTZ.U32.TRUNC.NTZ R3, R2 ;  /* 0x0000000200037305 */ /* 0x0002a4000021f000 */
[----:B-1----:R-:W-:Y:S02]  /*02c0*/  IMAD.MOV.U32 R2, RZ, RZ, RZ ;  /* 0x000000ffff027224 */ /* 0x002fe400078e00ff */
[----:B--2---:R-:W-:-:S04]  /*02d0*/  IMAD.MOV R6, RZ, RZ, -R3 ;  /* 0x000000ffff067224 */ /* 0x004fc800078e0a03 */
[----:B------:R-:W-:Y:S02]  /*02e0*/  IMAD R9, R6, R7, RZ ;  /* 0x0000000706097224 */ /* 0x000fe400078e02ff */
[----:B------:R-:W-:Y:S02]  /*02f0*/  IMAD.MOV.U32 R6, RZ, RZ, R8 ;  /* 0x000000ffff067224 */ /* 0x000fe400078e0008 */
[----:B------:R-:W-:-:S04]  /*0300*/  IMAD.HI.U32 R3, R3, R9, R2 ;  /* 0x0000000903037227 */ /* 0x000fc800078e0002 */
[----:B------:R-:W-:Y:S02]  /*0310*/  IMAD.SHL.U32 R9, R41, 0x8, RZ ;  /* 0x0000000829097824 */ /* 0x000fe400078e00ff */
[----:B------:R-:W-:-:S04]  /*0320*/  IMAD.HI.U32 R3, R3, R6, RZ ;  /* 0x0000000603037227 */ /* 0x000fc800078e00ff */
[----:B------:R-:W-:-:S05]  /*0330*/  IMAD R0, R3, R0, R6 ;  /* 0x0000000003007224 */ /* 0x000fca00078e0206 */
[----:B------:R-:W-:-:S13]  /*0340*/  ISETP.GT.U32.AND P1, PT, R7, R0, PT ;  /* 0x000000000700720c */ /* 0x000fda0003f24070 */
[----:B------:R-:W-:Y:S02]  /*0350*/  @!P1 IMAD.IADD R0, R0, 0x1, -R7 ;  /* 0x0000000100009824 */ /* 0x000fe400078e0a07 */
[----:B------:R-:W-:Y:S01]  /*0360*/  @!P1 VIADD R3, R3, 0x1 ;  /* 0x0000000103039836 */ /* 0x000fe20000000000 */
[----:B------:R-:W-:Y:S02]  /*0370*/  ISETP.NE.AND P1, PT, R4, RZ, PT ;  /* 0x000000ff0400720c */ /* 0x000fe40003f25270 */
[----:B------:R-:W-:Y:S02]  /*0380*/  ISETP.GE.U32.AND P0, PT, R0, R7, PT ;  /* 0x000000070000720c */ /* 0x000fe40003f06070 */
[----:B------:R-:W-:-:S04]  /*0390*/  LOP3.LUT R0, R5, R4, RZ, 0x3c, !PT ;  /* 0x0000000405007212 */ /* 0x000fc800078e3cff */
[----:B------:R-:W-:Y:S01]  /*03a0*/  ISETP.GE.AND P2, PT, R0, RZ, PT ;  /* 0x000000ff0000720c */ /* 0x000fe20003f46270 */
[----:B------:R-:W-:-:S06]  /*03b0*/  VIADD R0, R20, 0x7f ;  /* 0x0000007f14007836 */ /* 0x000fcc0000000000 */
[----:B------:R-:W-:-:S04]  /*03c0*/  @P0 VIADD R3, R3, 0x1 ;  /* 0x0000000103030836 */ /* 0x000fc80000000000 */
[----:B------:R-:W-:Y:S01]  /*03d0*/  IMAD.MOV.U32 R2, RZ, RZ, R3 ;  /* 0x000000ffff027224 */ /* 0x000fe200078e0003 */
[----:B------:R-:W-:-:S03]  /*03e0*/  SHF.R.S32.HI R3, RZ, 0x1f, R0 ;  /* 0x0000001fff037819 */ /* 0x000fc60000011400 */
[----:B------:R-:W-:Y:S01]  /*03f0*/  @!P2 IMAD.MOV R2, RZ, RZ, -R2 ;  /* 0x000000ffff02a224 */ /* 0x000fe200078e0a02 */
[----:B------:R-:W-:Y:S02]  /*0400*/  @!P1 LOP3.LUT R2, RZ, R4, RZ, 0x33, !PT ;  /* 0x00000004ff029212 */ /* 0x000fe400078e33ff */
[----:B------:R-:W-:-:S03]  /*0410*/  LEA.HI R3, R3, R0, RZ, 0x7 ;  /* 0x0000000003037211 */ /* 0x000fc600078f38ff */
[----:B------:R-:W-:Y:S02]  /*0420*/  IMAD.SHL.U32 R13, R2, 0x8, RZ ;  /* 0x00000008020d7824 */ /* 0x000fe400078e00ff */
[----:B------:R-:W-:-:S03]  /*0430*/  IMAD.MOV R2, RZ, RZ, -R2 ;  /* 0x000000ffff027224 */ /* 0x000fc600078e0a02 */
[----:B------:R-:W-:Y:S01]  /*0440*/  LEA.HI.SX32 R3, R3, -R13, 0x19 ;  /* 0x8000000d03037211 */ /* 0x000fe200078fcaff */
[----:B------:R-:W-:Y:S02]  /*0450*/  IMAD R14, R4, R2, R5 ;  /* 0x00000002040e7224 */ /* 0x000fe400078e0205 */
[----:B------:R-:W-:Y:S01]  /*0460*/  IMAD.MOV.U32 R2, RZ, RZ, RZ ;  /* 0x000000ffff027224 */ /* 0x000fe200078e00ff */
[----:B------:R-:W-:Y:S02]  /*0470*/  VIMNMX R19, PT, PT, R3, 0x8, PT ;  /* 0x0000000803137848 */ /* 0x000fe40003fe0100 */
[----:B------:R-:W-:Y:S02]  /*0480*/  IABS R4, R14 ;  /* 0x0000000e00047213 */ /* 0x000fe40000000000 */
[----:B------:R-:W-:-:S04]  /*0490*/  IABS R7, R19 ;  /* 0x0000001300077213 */ /* 0x000fc80000000000 */
[----:B------:R-:W1:Y:S08]  /*04a0*/  I2F.RP R0, R7 ;  /* 0x0000000700007306 */ /* 0x000e700000209400 */
[----:B-1----:R-:W1:Y:S02]  /*04b0*/  MUFU.RCP R0, R0 ;  /* 0x0000000000007308 */ /* 0x002e640000001000 */
[----:B-1----:R-:W-:Y:S01]  /*04c0*/  VIADD R3, R0, 0xffffffe ;  /* 0x0ffffffe00037836 */ /* 0x002fe20000000000 */
[----:B------:R-:W-:-:S05]  /*04d0*/  IABS R0, R19 ;  /* 0x0000001300007213 */ /* 0x000fca0000000000 */
[----:B------:R-:W1:Y:S01]  /*04e0*/  F2I.FTZ.U32.TRUNC.NTZ R3, R3 ;  /* 0x0000000300037305 */ /* 0x000e62000021f000 */
[----:B------:R-:W-:Y:S02]  /*04f0*/  IMAD.MOV R0, RZ, RZ, -R0 ;  /* 0x000000ffff007224 */ /* 0x000fe400078e0a00 */
[----:B-1----:R-:W-:-:S04]  /*0500*/  IMAD.MOV R6, RZ, RZ, -R3 ;  /* 0x000000ffff067224 */ /* 0x002fc800078e0a03 */
[----:B------:R-:W-:Y:S02]  /*0510*/  IMAD R5, R6, R7, RZ ;  /* 0x0000000706057224 */ /* 0x000fe400078e02ff */
[----:B------:R-:W-:Y:S02]  /*0520*/  IMAD.SHL.U32 R6, R41, 0x4, RZ ;  /* 0x0000000429067824 */ /* 0x000fe400078e00ff */
[----:B------:R-:W-:-:S03]  /*0530*/  IMAD.HI.U32 R2, R3, R5, R2 ;  /* 0x0000000503027227 */ /* 0x000fc600078e0002 */
[----:B------:R-:W-:Y:S01]  /*0540*/  LOP3.LUT R16, R6, 0x7fc, RZ, 0xc0, !PT ;  /* 0x000007fc06107812 */ /* 0x000fe200078ec0ff */
[----:B------:R-:W-:Y:S01]  /*0550*/  IMAD.MOV.U32 R3, RZ, RZ, R4 ;  /* 0x000000ffff037224 */ /* 0x000fe200078e0004 */
[----:B------:R-:W-:Y:S01]  /*0560*/  LOP3.LUT R15, R15, 0x7fc, R6, 0x78, !PT ;  /* 0x000007fc0f0f7812 */ /* 0x000fe200078e7806 */
[----:B------:R-:W1:Y:S02]  /*0570*/  I2F.RP R4, R10 ;  /* 0x0000000a00047306 */ /* 0x000e640000209400 */
[----:B------:R-:W-:-:S04]  /*0580*/  IMAD.HI.U32 R2, R2, R3, RZ ;  /* 0x0000000302027227 */ /* 0x000fc800078e00ff */
[----:B------:R-:W-:Y:S02]  /*0590*/  IMAD R0, R2, R0, R3 ;  /* 0x0000000002007224 */ /* 0x000fe400078e0203 */
[----:B------:R-:W2:Y:S03]  /*05a0*/  I2F.RP R3, R17 ;  /* 0x0000001100037306 */ /* 0x000ea60000209400 */
[----:B------:R-:W-:-:S05]  /*05b0*/  ISETP.GT.U32.AND P1, PT, R7, R0, PT ;  /* 0x000000000700720c */ /* 0x000fca0003f24070 */
[----:B-1----:R-:W1:Y:S08]  /*05c0*/  MUFU.RCP R4, R4 ;  /* 0x0000000400047308 */ /* 0x002e700000001000 */
[----:B--2---:R-:W2:Y:S01]  /*05d0*/  MUFU.RCP R3, R3 ;  /* 0x0000000300037308 */ /* 0x004ea20000001000 */
[----:B------:R-:W-:Y:S02]  /*05e0*/  @!P1 IMAD.IADD R0, R0, 0x1, -R7 ;  /* 0x0000000100009824 */ /* 0x000fe400078e0a07 */
[----:B------:R-:W-:Y:S01]  /*05f0*/  @!P1 VIADD R2, R2, 0x1 ;  /* 0x0000000102029836 */ /* 0x000fe20000000000 */
[----:B------:R-:W-:-:S02]  /*0600*/  ISETP.NE.AND P1, PT, R19, RZ, PT ;  /* 0x000000ff1300720c */ /* 0x000fc40003f25270 */
[----:B------:R-:W-:Y:S01]  /*0610*/  ISETP.GE.U32.AND P0, PT, R0, R7, PT ;  /* 0x000000070000720c */ /* 0x000fe20003f06070 */
[----:B------:R-:W-:Y:S01]  /*0620*/  IMAD.SHL.U32 R0, R41, 0x10, RZ ;  /* 0x0000001029007824 */ /* 0x000fe200078e00ff */
[--C-:B------:R-:W-:Y:S01]  /*0630*/  SHF.R.U32.HI R7, RZ, 0x1, R41.reuse ;  /* 0x00000001ff077819 */ /* 0x100fe20000011629 */
[----:B-1----:R-:W-:Y:S01]  /*0640*/  VIADD R5, R4, 0xffffffe ;  /* 0x0ffffffe04057836 */ /* 0x002fe20000000000 */
[----:B------:R-:W-:Y:S02]  /*0650*/  SHF.R.S32.HI R4, RZ, 0x3, R41 ;  /* 0x00000003ff047819 */ /* 0x000fe40000011429 */
[----:B------:R-:W-:Y:S02]  /*0660*/  LOP3.LUT R8, R0, 0x30, RZ, 0xc0, !PT ;  /* 0x0000003000087812 */ /* 0x000fe400078ec0ff */
[----:B------:R-:W-:Y:S01]  /*0670*/  LOP3.LUT R0, R14, R19, RZ, 0x3c, !PT ;  /* 0x000000130e007212 */ /* 0x000fe200078e3cff */
[----:B------:R-:W1:Y:S01]  /*0680*/  F2I.FTZ.U32.TRUNC.NTZ R5, R5 ;  /* 0x0000000500057305 */ /* 0x000e62000021f000 */
[----:B------:R-:W-:Y:S01]  /*0690*/  LOP3.LUT R16, R16, 0x70, R7, 0x78, !PT ;  /* 0x0000007010107812 */ /* 0x000fe200078e7807 */
[----:B--2---:R-:W-:Y:S01]  /*06a0*/  VIADD R3, R3, 0xffffffe ;  /* 0x0ffffffe03037836 */ /* 0x004fe20000000000 */
[----:B------:R-:W-:Y:S01]  /*06b0*/  ISETP.GE.AND P2, PT, R0, RZ, PT ;  /* 0x000000ff0000720c */ /* 0x000fe20003f46270 */
[----:B------:R-:W-:Y:S01]  /*06c0*/  IMAD.SHL.U32 R0, R41, 0x40, RZ ;  /* 0x0000004029007824 */ /* 0x000fe200078e00ff */
[----:B------:R-:W-:Y:S01]  /*06d0*/  LOP3.LUT R9, R8, 0x780, R9, 0xf8, !PT ;  /* 0x0000078008097812 */ /* 0x000fe200078ef809 */
[----:B------:R-:W-:-:S02]  /*06e0*/  @P0 VIADD R2, R2, 0x1 ;  /* 0x0000000102020836 */ /* 0x000fc40000000000 */
[----:B------:R-:W2:Y:S01]  /*06f0*/  F2I.FTZ.U32.TRUNC.NTZ R3, R3 ;  /* 0x0000000300037305 */ /* 0x000ea2000021f000 */
[----:B------:R-:W-:Y:S02]  /*0700*/  LOP3.LUT R7, R0, 0x1840, RZ, 0xc0, !PT ;  /* 0x0000184000077812 */ /* 0x000fe400078ec0ff */
[----:B------:R-:W-:Y:S01]  /*0710*/  SGXT R0, R4, 0x1 ;  /* 0x000000010400781a */ /* 0x000fe20000000200 */
[----:B------:R-:W-:Y:S01]  /*0720*/  IMAD.MOV.U32 R4, RZ, RZ, RZ ;  /* 0x000000ffff047224 */ /* 0x000fe200078e00ff */
[----:B------:R-:W-:Y:S01]  /*0730*/  LOP3.LUT R12, R7, 0x38, R6, 0xf8, !PT ;  /* 0x00000038070c7812 */ /* 0x000fe200078ef806 */
[----:B-1----:R-:W-:Y:S01]  /*0740*/  IMAD.MOV R23, RZ, RZ, -R5 ;  /* 0x000000ffff177224 */ /* 0x002fe200078e0a05 */
[----:B------:R-:W-:Y:S01]  /*0750*/  LOP3.LUT R11, R9, 0x4008, R0, 0xf8, !PT ;  /* 0x00004008090b7812 */ /* 0x000fe200078ef800 */
[----:B------:R-:W-:Y:S01]  /*0760*/  @!P2 IMAD.MOV R2, RZ, RZ, -R2 ;  /* 0x000000ffff02a224 */ /* 0x000fe200078e0a02 */
[----:B------:R-:W-:Y:S01]  /*0770*/  @!P1 LOP3.LUT R2, RZ, R19, RZ, 0x33, !PT ;  /* 0x00000013ff029212 */ /* 0x000fe200078e33ff */
[----:B------:R-:W-:-:S04]  /*0780*/  IMAD R7, R23, R10, RZ ;  /* 0x0000000a17077224 */ /* 0x000fc800078e02ff */
[----:B------:R-:W-:Y:S02]  /*0790*/  IMAD.MOV R0, RZ, RZ, -R2 ;  /* 0x000000ffff007224 */ /* 0x000fe400078e0a02 */
[----:B------:R-:W-:Y:S01]  /*07a0*/  IMAD.HI.U32 R4, R5, R7, R4 ;  /* 0x0000000705047227 */ /* 0x000fe200078e0004 */
[----:B------:R-:W-:-:S03]  /*07b0*/  SHF.R.U32.HI R5, RZ, 0x5, R41 ;  /* 0x00000005ff057819 */ /* 0x000fc60000011629 */
[--C-:B--2---:R-:W-:Y:S01]  /*07c0*/  IMAD.MOV R6, RZ, RZ, -R3.reuse ;  /* 0x000000ffff067224 */ /* 0x104fe200078e0a03 */
[----:B------:R-:W-:Y:S01]  /*07d0*/  SGXT.U32 R5, R5, 0x4 ;  /* 0x000000040505781a */ /* 0x000fe20000000000 */
[----:B------:R-:W-:Y:S02]  /*07e0*/  IMAD R0, R19, R0, R14 ;  /* 0x0000000013007224 */ /* 0x000fe400078e020e */
[----:B------:R-:W-:Y:S02]  /*07f0*/  IMAD.SHL.U32 R14, R2, 0x40, RZ ;  /* 0x00000040020e7824 */ /* 0x000fe400078e00ff */
[----:B------:R-:W-:Y:S02]  /*0800*/  IMAD R7, R6, R17, RZ ;  /* 0x0000001106077224 */ /* 0x000fe400078e02ff */
[----:B------:R-:W-:Y:S01]  /*0810*/  IMAD.MOV.U32 R2, RZ, RZ, RZ ;  /* 0x000000ffff027224 */ /* 0x000fe200078e00ff */
[----:B------:R-:W-:Y:S01]  /*0820*/  LOP3.LUT R5, R14, R5, RZ, 0xfc, !PT ;  /* 0x000000050e057212 */ /* 0x000fe200078efcff */
[----:B------:R-:W-:Y:S01]  /*0830*/  IMAD.IADD R0, R13, 0x1, R0 ;  /* 0x000000010d007824 */ /* 0x000fe200078e0200 */
[----:B------:R-:W-:Y:S01]  /*0840*/  LOP3.LUT R13, R41, 0x7f, RZ, 0xc0, !PT ;  /* 0x0000007f290d7812 */ /* 0x000fe200078ec0ff */
[----:B------:R-:W-:Y:S01]  /*0850*/  IMAD.HI.U32 R2, R3, R7, R2 ;  /* 0x0000000703027227 */ /* 0x000fe200078e0002 */
[----:B------:R-:W-:-:S02]  /*0860*/  LEA.HI R3, R41, R14, RZ, 0x1b ;  /* 0x0000000e29037211 */ /* 0x000fc400078fd8ff */
[----:B------:R-:W-:Y:S01]  /*0870*/  LOP3.LUT R27, R5, 0x20, RZ, 0xfc, !PT ;  /* 0x00000020051b7812 */ /* 0x000fe200078efcff */
[----:B------:R-:W-:Y:S01]  /*0880*/  IMAD R13, R0, 0x80, R13 ;  /* 0x00000080000d7824 */ /* 0x000fe200078e020d */
[----:B------:R-:W-:Y:S01]  /*0890*/  IABS R7, R5 ;  /* 0x0000000500077213 */ /* 0x000fe20000000000 */
[C---:B------:R-:W-:Y:S01]  /*08a0*/  VIADD R26, R3.reuse, 0x10 ;  /* 0x00000010031a7836 */ /* 0x040fe20000000000 */
[----:B------:R-:W-:Y:S01]  /*08b0*/  IABS R23, R27 ;  /* 0x0000001b00177213 */ /* 0x000fe20000000000 */
[----:B------:R-:W-:Y:S01]  /*08c0*/  VIADD R24, R3, 0x30 ;  /* 0x0000003003187836 */ /* 0x000fe20000000000 */
[----:B------:R-:W-:Y:S01]  /*08d0*/  IABS R8, R13 ;  /* 0x0000000d00087213 */ /* 0x000fe20000000000 */
[C---:B------:R-:W-:Y:S01]  /*08e0*/  IMAD.HI.U32 R0, R4.reuse, R7, RZ ;  /* 0x0000000704007227 */ /* 0x040fe200078e00ff */
[----:B------:R-:W-:Y:S02]  /*08f0*/  IABS R19, R26 ;  /* 0x0000001a00137213 */ /* 0x000fe40000000000 */
[----:B------:R-:W-:Y:S01]  /*0900*/  IABS R25, R24 ;  /* 0x0000001800197213 */ /* 0x000fe20000000000 */
[----:B------:R-:W-:Y:S01]  /*0910*/  IMAD.HI.U32 R6, R4, R23, RZ ;  /* 0x0000001704067227 */ /* 0x000fe200078e00ff */
[----:B------:R-:W-:-:S03]  /*0920*/  ISETP.GE.AND P5, PT, R26, RZ, PT ;  /* 0x000000ff1a00720c */ /* 0x000fc60003fa6270 */
[----:B------:R-:W-:Y:S02]  /*0930*/  IMAD.MOV R9, RZ, RZ, -R0 ;  /* 0x000000ffff097224 */ /* 0x000fe400078e0a00 */
[----:B------:R-:W-:-:S04]  /*0940*/  IMAD.HI.U32 R3, R4, R19, RZ ;  /* 0x0000001304037227 */ /* 0x000fc800078e00ff */
[----:B------:R-:W-:-:S04]  /*0950*/  IMAD.HI.U32 R0, R4, R25, RZ ;  /* 0x0000001904007227 */ /* 0x000fc800078e00ff */
[----:B------:R-:W-:Y:S02]  /*0960*/  IMAD.MOV R6, RZ, RZ, -R6 ;  /* 0x000000ffff067224 */ /* 0x000fe400078e0a06 */
[----:B------:R-:W-:Y:S02]  /*0970*/  IMAD.MOV R18, RZ, RZ, -R3 ;  /* 0x000000ffff127224 */ /* 0x000fe400078e0a03 */
[----:B------:R-:W-:-:S04]  /*0980*/  IMAD.HI.U32 R2, R2, R8, RZ ;  /* 0x0000000802027227 */ /* 0x000fc800078e00ff */
[----:B------:R-:W-:Y:S02]  /*0990*/  IMAD.MOV R0, RZ, RZ, -R0 ;  /* 0x000000ffff007224 */ /* 0x000fe400078e0a00 */
[C---:B------:R-:W-:Y:S01]  /*09a0*/  IMAD R6, R10.reuse, R6, R23 ;  /* 0x000000060a067224 */ /* 0x040fe200078e0217 */
[----:B------:R-:W-:Y:S01]  /*09b0*/  LOP3.LUT R23, R69, 0x14, RZ, 0xfc, !PT ;  /* 0x0000001445177812 */ /* 0x000fe200078efcff */
[C---:B------:R-:W-:Y:S01]  /*09c0*/  IMAD R3, R10.reuse, R9, R7 ;  /* 0x000000090a037224 */ /* 0x040fe200078e0207 */
[----:B------:R-:W-:Y:S01]  /*09d0*/  SHF.R.S32.HI R9, RZ, 0x2, R41 ;  /* 0x00000002ff097819 */ /* 0x000fe20000011429 */
[C---:B------:R-:W-:Y:S01]  /*09e0*/  IMAD R4, R10.reuse, R18, R19 ;  /* 0x000000120a047224 */ /* 0x040fe200078e0213 */
[C---:B------:R-:W-:Y:S01]  /*09f0*/  ISETP.GT.U32.AND P3, PT, R10.reuse, R6, PT ;  /* 0x000000060a00720c */ /* 0x040fe20003f64070 */
[----:B------:R-:W-:Y:S01]  /*0a00*/  IMAD.MOV R2, RZ, RZ, -R2 ;  /* 0x000000ffff027224 */ /* 0x000fe200078e0a02 */
[C---:B------:R-:W-:Y:S01]  /*0a10*/  ISETP.GT.U32.AND P0, PT, R10.reuse, R3, PT ;  /* 0x000000030a00720c */ /* 0x040fe20003f04070 */
[C---:B------:R-:W-:Y:S01]  /*0a20*/  IMAD R7, R10.reuse, R0, R25 ;  /* 0x000000000a077224 */ /* 0x040fe200078e0219 */
[----:B------:R-:W-:Y:S01]  /*0a30*/  ISETP.GT.U32.AND P1, PT, R10, R4, PT ;  /* 0x000000040a00720c */ /* 0x000fe20003f24070 */
[----:B------:R-:W-:Y:S01]  /*0a40*/  IMAD R0, R17, R2, R8 ;  /* 0x0000000211007224 */ /* 0x000fe200078e0208 */
[----:B------:R-:W-:-:S02]  /*0a50*/  SGXT R2, R9, 0x1 ;  /* 0x000000010902781a */ /* 0x000fc40000000200 */
[----:B------:R-:W-:Y:S02]  /*0a60*/  ISETP.GT.U32.AND P4, PT, R10, R7, PT ;  /* 0x000000070a00720c */ /* 0x000fe40003f84070 */
[----:B------:R-:W-:Y:S02]  /*0a70*/  ISETP.GT.U32.AND P2, PT, R17, R0, PT ;  /* 0x000000001100720c */ /* 0x000fe40003f44070 */
[----:B------:R-:W-:Y:S01]  /*0a80*/  SHF.R.S32.HI R18, RZ, 0x4, R41 ;  /* 0x00000004ff127819 */ /* 0x000fe20000011429 */
[--C-:B------:R-:W-:Y:S01]  /*0a90*/  @!P3 IMAD.IADD R6, R6, 0x1, -R10.reuse ;  /* 0x000000010606b824 */ /* 0x100fe200078e0a0a */
[----:B------:R-:W-:Y:S01]  /*0aa0*/  LOP3.LUT R8, R2, 0x2040, RZ, 0xc0, !PT ;  /* 0x0000204002087812 */ /* 0x000fe200078ec0ff */
[--C-:B------:R-:W-:Y:S01]  /*0ab0*/  @!P0 IMAD.IADD R3, R3, 0x1, -R10.reuse ;  /* 0x0000000103038824 */ /* 0x100fe200078e0a0a */
[----:B------:R-:W-:Y:S01]  /*0ac0*/  SGXT R2, R18, 0x1 ;  /* 0x000000011202781a */ /* 0x000fe20000000200 */
[----:B------:R-:W-:Y:S01]  /*0ad0*/  @!P1 IMAD.IADD R4, R4, 0x1, -R10 ;  /* 0x0000000104049824 */ /* 0x000fe200078e0a0a */
[----:B------:R-:W-:-:S02]  /*0ae0*/  ISETP.GT.U32.AND P1, PT, R10, R6, PT ;  /* 0x000000060a00720c */ /* 0x000fc40003f24070 */
[----:B------:R-:W-:Y:S01]  /*0af0*/  ISETP.GT.U32.AND P0, PT, R10, R3, PT ;  /* 0x000000030a00720c */ /* 0x000fe20003f04070 */
[--C-:B------:R-:W-:Y:S01]  /*0b00*/  @!P4 IMAD.IADD R7, R7, 0x1, -R10.reuse ;  /* 0x000000010707c824 */ /* 0x100fe200078e0a0a */
[----:B------:R-:W-:Y:S01]  /*0b10*/  ISETP.GE.AND P4, PT, R5, RZ, PT ;  /* 0x000000ff0500720c */ /* 0x000fe20003f86270 */
[----:B------:R-:W-:Y:S01]  /*0b20*/  @!P2 IMAD.IADD R0, R0, 0x1, -R17 ;  /* 0x000000010000a824 */ /* 0x000fe200078e0a11 */
[C---:B------:R-:W-:Y:S02]  /*0b30*/  ISETP.GT.U32.AND P6, PT, R10.reuse, R4, PT ;  /* 0x000000040a00720c */ /* 0x040fe40003fc4070 */
[----:B------:R-:W-:Y:S02]  /*0b40*/  ISETP.GT.U32.AND P2, PT, R10, R7, PT ;  /* 0x000000070a00720c */ /* 0x000fe40003f44070 */
[----:B------:R-:W-:Y:S02]  /*0b50*/  ISETP.GT.U32.AND P3, PT, R17, R0, PT ;  /* 0x000000001100720c */ /* 0x000fe40003f64070 */
[----:B------:R-:W-:Y:S01]  /*0b60*/  SHF.R.U32.HI R9, RZ, 0x2, R41 ;  /* 0x00000002ff097819 */ /* 0x000fe20000011629 */
[--C-:B------:R-:W-:Y:S01]  /*0b70*/  @!P1 IMAD.IADD R6, R6, 0x1, -R10.reuse ;  /* 0x0000000106069824 */ /* 0x100fe200078e0a0a */
[----:B------:R-:W-:Y:S01]  /*0b80*/  ISETP.GT.AND P1, PT, R40, 0x1f, PT ;  /* 0x0000001f2800780c */ /* 0x000fe20003f24270 */
[----:B------:R-:W-:Y:S01]  /*0b90*/  @!P0 IMAD.IADD R3, R3, 0x1, -R10 ;  /* 0x0000000103038824 */ /* 0x000fe200078e0a0a */
[----:B------:R-:W-:-:S02]  /*0ba0*/  ISETP.GE.AND P0, PT, R24, RZ, PT ;  /* 0x000000ff1800720c */ /* 0x000fc40003f06270 */
[----:B------:R-:W-:Y:S01]  /*0bb0*/  SEL R18, RZ, 0x4, !P1 ;  /* 0x00000004ff127807 */ /* 0x000fe20004800000 */
[----:B------:R-:W-:Y:S01]  /*0bc0*/  @!P4 IMAD.MOV R3, RZ, RZ, -R3 ;  /* 0x000000ffff03c224 */ /* 0x000fe200078e0a03 */
[----:B------:R-:W-:Y:S01]  /*0bd0*/  ISETP.NE.AND P4, PT, R20, RZ, PT ;  /* 0x000000ff1400720c */ /* 0x000fe20003f85270 */
[--C-:B------:R-:W-:Y:S01]  /*0be0*/  @!P2 IMAD.IADD R7, R7, 0x1, -R10.reuse ;  /* 0x000000010707a824 */ /* 0x100fe200078e0a0a */
[----:B------:R-:W-:Y:S01]  /*0bf0*/  ISETP.GE.AND P2, PT, R69, R84, PT ;  /* 0x000000544500720c */ /* 0x000fe20003f46270 */
[----:B------:R-:W-:Y:S01]  /*0c00*/  @!P6 IMAD.IADD R4, R4, 0x1, -R10 ;  /* 0x000000010404e824 */ /* 0x000fe200078e0a0a */
[----:B------:R-:W-:Y:S01]  /*0c10*/  ISETP.GE.AND P6, PT, R27, RZ, PT ;  /* 0x000000ff1b00720c */ /* 0x000fe20003fc6270 */
[----:B------:R-:W-:Y:S01]  /*0c20*/  @!P3 IMAD.IADD R0, R0, 0x1, -R17 ;  /* 0x000000010000b824 */ /* 0x000fe200078e0a11 */
[----:B------:R-:W-:Y:S01]  /*0c30*/  SEL R5, R18, RZ, !P2 ;  /* 0x000000ff12057207 */ /* 0x000fe20005000000 */
[----:B------:R-:W-:Y:S01]  /*0c40*/  @!P5 IMAD.MOV R4, RZ, RZ, -R4 ;  /* 0x000000ffff04d224 */ /* 0x000fe200078e0a04 */
[----:B------:R-:W-:Y:S01]  /*0c50*/  ISETP.GE.AND P2, PT, R13, RZ, PT ;  /* 0x000000ff0d00720c */ /* 0x000fe20003f46270 */
[----:B------:R-:W-:Y:S01]  /*0c60*/  @!P0 IMAD.MOV R7, RZ, RZ, -R7 ;  /* 0x000000ffff078224 */ /* 0x000fe200078e0a07 */
[----:B------:R-:W-:-:S02]  /*0c70*/  LOP3.LUT R2, R2, 0x2040, RZ, 0xc0, !PT ;  /* 0x0000204002027812 */ /* 0x000fc400078ec0ff */
[----:B------:R-:W-:Y:S02]  /*0c80*/  LOP3.LUT R8, R8, 0x40, R9, 0x78, !PT ;  /* 0x0000004008087812 */ /* 0x000fe400078e7809 */
[----:B------:R-:W-:Y:S02]  /*0c90*/  LOP3.LUT R9, R2, 0x180, R41, 0xf8, !PT ;  /* 0x0000018002097812 */ /* 0x000fe400078ef829 */
[----:B------:R-:W-:Y:S01]  /*0ca0*/  ISETP.NE.AND P1, PT, R21, RZ, PT ;  /* 0x000000ff1500720c */ /* 0x000fe20003f25270 */
[----:B------:R-:W-:Y:S01]  /*0cb0*/  @!P6 IMAD.MOV R6, RZ, RZ, -R6 ;  /* 0x000000ffff06e224 */ /* 0x000fe200078e0a06 */
[----:B------:R-:W-:Y:S02]  /*0cc0*/  LOP3.LUT R2, RZ, R21, RZ, 0x33, !PT ;  /* 0x00000015ff027212 */ /* 0x000fe400078e33ff */
[----:B------:R-:W-:Y:S01]  /*0cd0*/  ISETP.GE.AND P0, PT, R67, R84, PT ;  /* 0x000000544300720c */ /* 0x000fe20003f06270 */
[----:B------:R-:W-:Y:S01]  /*0ce0*/  @!P2 IMAD.MOV R0, RZ, RZ, -R0 ;  /* 0x000000ffff00a224 */ /* 0x000fe200078e0a00 */
[----:B------:R-:W-:-:S02]  /*0cf0*/  @!P4 LOP3.LUT R0, RZ, R20, RZ, 0x33, !PT ;  /* 0x00000014ff00c212 */ /* 0x000fc400078e33ff */
[----:B------:R-:W-:Y:S01]  /*0d00*/  LOP3.LUT R11, R11, R8, RZ, 0xfc, !PT ;  /* 0x000000080b0b7212 */ /* 0x000fe200078efcff */
[----:B------:R-:W-:Y:S01]  /*0d10*/  IMAD.SHL.U32 R8, R83, 0x4, RZ ;  /* 0x0000000453087824 */ /* 0x000fe200078e00ff */
[----:B------:R-:W-:Y:S01]  /*0d20*/  SEL R56, R2, R3, !P1 ;  /* 0x0000000302387207 */ /* 0x000fe20004800000 */
[----:B------:R-:W-:Y:S01]  /*0d30*/  IMAD R85, R0, R85, RZ ;  /* 0x0000005500557224 */ /* 0x000fe200078e02ff */
[C---:B------:R-:W-:Y:S01]  /*0d40*/  SEL R58, R2.reuse, R4, !P1 ;  /* 0x00000004023a7207 */ /* 0x040fe20004800000 */
[----:B------:R-:W-:Y:S01]  /*0d50*/  IMAD.SHL.U32 R4, R79, 0x4, RZ ;  /* 0x000000044f047824 */ /* 0x000fe200078e00ff */
[C---:B------:R-:W-:Y:S01]  /*0d60*/  SEL R59, R2.reuse, R6, !P1 ;  /* 0x00000006023b7207 */ /* 0x040fe20004800000 */
[----:B------:R-:W-:Y:S01]  /*0d70*/  IMAD.SHL.U32 R57, R85, 0x4, RZ ;  /* 0x0000000455397824 */ /* 0x000fe200078e00ff */
[----:B------:R-:W-:Y:S01]  /*0d80*/  SEL R64, R2, R7, !P1 ;  /* 0x0000000702407207 */ /* 0x000fe20004800000 */
[----:B------:R-:W-:Y:S01]  /*0d90*/  IMAD.SHL.U32 R6, R81, 0x4, RZ ;  /* 0x0000000451067824 */ /* 0x000fe200078e00ff */
[----:B------:R-:W-:Y:S01]  /*0da0*/  SEL R2, R18, RZ, !P0 ;  /* 0x000000ff12027207 */ /* 0x000fe20004000000 */
[----:B------:R-:W-:Y:S01]  /*0db0*/  IMAD.SHL.U32 R7, R73, 0x4, RZ ;  /* 0x0000000449077824 */ /* 0x000fe200078e00ff */
[----:B------:R-:W-:Y:S01]  /*0dc0*/  IADD3 R35, P2, PT, R57, UR12, RZ ;  /* 0x0000000c39237c10 */ /* 0x000fe2000ff5e0ff */
[----:B------:R-:W-:Y:S01]  /*0dd0*/  IMAD.SHL.U32 R0, R62, 0x4, RZ ;  /* 0x000000043e007824 */ /* 0x000fe200078e00ff */
[----:B------:R-:W-:Y:S01]  /*0de0*/  ISETP.GE.AND P0, PT, R65, R84, PT ;  /* 0x000000544100720c */ /* 0x000fe20003f06270 */
[----:B------:R-:W-:Y:S01]  /*0df0*/  IMAD R56, R56, UR6, RZ ;  /* 0x0000000638387c24 */ /* 0x000fe2000f8e02ff */
[----:B------:R-:W-:Y:S01]  /*0e00*/  ISETP.NE.U32.AND P6, PT, R2, RZ, PT ;  /* 0x000000ff0200720c */ /* 0x000fe20003fc5070 */
[----:B------:R-:W-:Y:S01]  /*0e10*/  IMAD R58, R58, UR6, RZ ;  /* 0x000000063a3a7c24 */ /* 0x000fe2000f8e02ff */
[----:B------:R-:W-:Y:S01]  /*0e20*/  LEA.HI.X.SX32 R24, R85, UR13, 0x2, P2 ;  /* 0x0000000d55187c11 */ /* 0x000fe200090f16ff */
[----:B------:R-:W-:Y:S01]  /*0e30*/  IMAD R59, R59, UR6, RZ ;  /* 0x000000063b3b7c24 */ /* 0x000fe2000f8e02ff */
[----:B------:R-:W-:Y:S01]  /*0e40*/  SEL R2, R18, RZ, !P0 ;  /* 0x000000ff12027207 */ /* 0x000fe20004000000 */
[----:B------:R-:W-:Y:S01]  /*0e50*/  IMAD R64, R64, UR6, RZ ;  /* 0x0000000640407c24 */ /* 0x000fe2000f8e02ff */
[----:B------:R-:W-:-:S02]  /*0e60*/  IADD3 R50, P2, PT, R8, R35, RZ ;  /* 0x0000002308327210 */ /* 0x000fc40007f5e0ff */
[-C--:B------:R-:W-:Y:S02]  /*0e70*/  ISETP.GE.AND P5, PT, R61, R84.reuse, PT ;  /* 0x000000543d00720c */ /* 0x080fe40003fa6270 */
[----:B------:R-:W-:Y:S02]  /*0e80*/  ISETP.GE.AND P3, PT, R63, R84, PT ;  /* 0x000000543f00720c */ /* 0x000fe40003f66270 */
[----:B------:R-:W-:Y:S02]  /*0e90*/  ISETP.NE.U32.AND P0, PT, R2, RZ, PT ;  /* 0x000000ff0200720c */ /* 0x000fe40003f05070 */
[----:B------:R-:W-:Y:S02]  /*0ea0*/  LEA.HI.X.SX32 R51, R83, R24, 0x2, P2 ;  /* 0x0000001853337211 */ /* 0x000fe400010f16ff */
[----:B------:R-:W-:Y:S01]  /*0eb0*/  ISETP.NE.U32.AND P1, PT, R5, RZ, PT ;  /* 0x000000ff0500720c */ /* 0x000fe20003f25070 */
[----:B------:R-:W-:Y:S01]  /*0ec0*/  IMAD.SHL.U32 R5, R71, 0x4, RZ ;  /* 0x0000000447057824 */ /* 0x000fe200078e00ff */
[----:B------:R-:W-:-:S02]  /*0ed0*/  SEL R2, R18, RZ, !P5 ;  /* 0x000000ff12027207 */ /* 0x000fc40006800000 */
[-C--:B------:R-:W-:Y:S02]  /*0ee0*/  IADD3 R46, P2, PT, R6, R35.reuse, RZ ;  /* 0x00000023062e7210 */ /* 0x080fe40007f5e0ff */
[----:B------:R-:W-:Y:S02]  /*0ef0*/  SEL R3, R18, RZ, !P3 ;  /* 0x000000ff12037207 */ /* 0x000fe40005800000 */
[----:B------:R-:W-:Y:S02]  /*0f00*/  IADD3 R48, P4, PT, R7, R35, RZ ;  /* 0x0000002307307210 */ /* 0x000fe40007f9e0ff */
[----:B------:R-:W-:Y:S02]  /*0f10*/  LOP3.LUT R10, R41, 0x1f, RZ, 0xc0, !PT ;  /* 0x0000001f290a7812 */ /* 0x000fe400078ec0ff */
[----:B------:R-:W-:Y:S01]  /*0f20*/  ISETP.NE.U32.AND P5, PT, R2, RZ, PT ;  /* 0x000000ff0200720c */ /* 0x000fe20003fa5070 */
[----:B------:R-:W-:Y:S01]  /*0f30*/  IMAD.SHL.U32 R2, R75, 0x4, RZ ;  /* 0x000000044b027824 */ /* 0x000fe200078e00ff */
[-C--:B------:R-:W-:Y:S01]  /*0f40*/  LEA.HI.X.SX32 R47, R81, R24.reuse, 0x2, P2 ;  /* 0x00000018512f7211 */ /* 0x080fe200010f16ff */
[----:B------:R-:W-:Y:S01]  /*0f50*/  IMAD R60, R10, R33, RZ ;  /* 0x000000210a3c7224 */ /* 0x000fe200078e02ff */
[----:B------:R-:W-:Y:S01]  /*0f60*/  ISETP.NE.U32.AND P3, PT, R3, RZ, PT ;  /* 0x000000ff0300720c */ /* 0x000fe20003f65070 */
[----:B------:R-:W-:Y:S01]  /*0f70*/  IMAD.SHL.U32 R3, R77, 0x4, RZ ;  /* 0x000000044d037824 */ /* 0x000fe200078e00ff */
[----:B------:R-:W-:-:S02]  /*0f80*/  LEA.HI.X.SX32 R49, R73, R24, 0x2, P4 ;  /* 0x0000001849317211 */ /* 0x000fc400020f16ff */
[-C--:B------:R-:W-:Y:S02]  /*0f90*/  IADD3 R42, P2, PT, R4, R35.reuse, RZ ;  /* 0x00000023042a7210 */ /* 0x080fe40007f5e0ff */
[-C--:B------:R-:W-:Y:S02]  /*0fa0*/  IADD3 R44, P4, PT, R5, R35.reuse, RZ ;  /* 0x00000023052c7210 */ /* 0x080fe40007f9e0ff */
[----:B------:R-:W-:Y:S02]  /*0fb0*/  LEA.HI.X.SX32 R43, R79, R24, 0x2, P2 ;  /* 0x000000184f2b7211 */ /* 0x000fe400010f16ff */
[----:B------:R-:W-:Y:S01]  /*0fc0*/  LOP3.LUT R12, R9, R12, RZ, 0x3c, !PT ;  /* 0x0000000c090c7212 */ /* 0x000fe200078e3cff */
[----:B------:R-:W-:Y:S01]  /*0fd0*/  IMAD.SHL.U32 R9, R60, 0x4, RZ ;  /* 0x000000043c097824 */ /* 0x000fe200078e00ff */
[----:B------:R-:W-:Y:S02]  /*0fe0*/  LEA.HI.X.SX32 R45, R71, R24, 0x2, P4 ;  /* 0x00000018472d7211 */ /* 0x000fe400020f16ff */
[----:B------:R-:W-:-:S02]  /*0ff0*/  IADD3 R36, P2, PT, R2, R35, RZ ;  /* 0x0000002302247210 */ /* 0x000fc40007f5e0ff */
[-C--:B------:R-:W-:Y:S02]  /*1000*/  IADD3 R38, P4, PT, R3, R35.reuse, RZ ;  /* 0x0000002303267210 */ /* 0x080fe40007f9e0ff */
[-C--:B------:R-:W-:Y:S02]  /*1010*/  LEA.HI.X.SX32 R37, R75, R24.reuse, 0x2, P2 ;  /* 0x000000184b257211 */ /* 0x080fe400010f16ff */
[-C--:B------:R-:W-:Y:S02]  /*1020*/  LEA.HI.X.SX32 R39, R77, R24.reuse, 0x2, P4 ;  /* 0x000000184d277211 */ /* 0x080fe400020f16ff */
[----:B------:R-:W-:Y:S02]  /*1030*/  IADD3 R34, P2, PT, R0, R35, RZ ;  /* 0x0000002300227210 */ /* 0x000fe40007f5e0ff */
[----:B------:R-:W-:Y:S02]  /*1040*/  IADD3 R27, P4, PT, R9, UR14, RZ ;  /* 0x0000000e091b7c10 */ /* 0x000fe4000ff9e0ff */
[----:B------:R-:W-:-:S02]  /*1050*/  LEA.HI.X.SX32 R35, R62, R24, 0x2, P2 ;  /* 0x000000183e237211 */ /* 0x000fc400010f16ff */
[----:B------:R-:W-:Y:S02]  /*1060*/  LEA.HI.X.SX32 R53, R60, UR15, 0x2, P4 ;  /* 0x0000000f3c357c11 */ /* 0x000fe4000a0f16ff */
[-C--:B------:R-:W-:Y:S02]  /*1070*/  LEA R30, P2, R56, R27.reuse, 0x2 ;  /* 0x0000001b381e7211 */ /* 0x080fe400078410ff */
[----:B------:R-:W-:Y:S02]  /*1080*/  LEA R24, P4, R58, R27, 0x2 ;  /* 0x0000001b3a187211 */ /* 0x000fe400078810ff */
[----:B------:R-:W-:Y:S02]  /*1090*/  LEA.HI.X.SX32 R31, R56, R53, 0x2, P2 ;  /* 0x00000035381f7211 */ /* 0x000fe400010f16ff */
[----:B------:R-:W-:Y:S02]  /*10a0*/  LEA R28, P2, R59, R27, 0x2 ;  /* 0x0000001b3b1c7211 */ /* 0x000fe400078410ff */
[----:B------:R-:W-:-:S02]  /*10b0*/  LEA.HI.X.SX32 R25, R58, R53, 0x2, P4 ;  /* 0x000000353a197211 */ /* 0x000fc400020f16ff */
[C---:B------:R-:W-:Y:S02]  /*10c0*/  LEA R26, P4, R64.reuse, R27, 0x2 ;  /* 0x0000001b401a7211 */ /* 0x040fe400078810ff */
[----:B------:R-:W-:Y:S02]  /*10d0*/  LOP3.LUT R17, R69, 0x18, RZ, 0xfc, !PT ;  /* 0x0000001845117812 */ /* 0x000fe400078efcff */
[-C--:B------:R-:W-:Y:S02]  /*10e0*/  LEA.HI.X.SX32 R29, R59, R53.reuse, 0x2, P2 ;  /* 0x000000353b1d7211 */ /* 0x080fe400010f16ff */
[-C--:B------:R-:W-:Y:S02]  /*10f0*/  ISETP.GE.AND P2, PT, R23, R84.reuse, PT ;  /* 0x000000541700720c */ /* 0x080fe40003f46270 */
[----:B------:R-:W-:Y:S02]  /*1100*/  LOP3.LUT R19, R69, 0x1c, RZ, 0xfc, !PT ;  /* 0x0000001c45137812 */ /* 0x000fe400078efcff */
[----:B------:R-:W-:Y:S01]  /*1110*/  LEA.HI.X.SX32 R27, R64, R53, 0x2, P4 ;  /* 0x00000035401b7211 */ /* 0x000fe200020f16ff */
[----:B------:R-:W-:Y:S01]  /*1120*/  VIADD R53, R15, UR5 ;  /* 0x000000050f357c36 */ /* 0x000fe20008000000 */
[----:B------:R-:W-:-:S02]  /*1130*/  ISETP.GE.AND P4, PT, R17, R84, PT ;  /* 0x000000541100720c */ /* 0x000fc40003f86270 */
[C---:B------:R-:W-:Y:S02]  /*1140*/  SEL R52, R18.reuse, RZ, !P2 ;  /* 0x000000ff12347207 */ /* 0x040fe40005000000 */
[-C--:B------:R-:W-:Y:S01]  /*1150*/  ISETP.GE.AND P2, PT, R19, R84.reuse, PT ;  /* 0x000000541300720c */ /* 0x080fe20003f46270 */
[----:B------:R-:W-:Y:S01]  /*1160*/  @!PT LDS RZ, [RZ] ;  /* 0x00000000fffff984 */ /* 0x000fe20000000800 */
[----:B------:R-:W-:Y:S01]  /*1170*/  @!PT LDS RZ, [RZ] ;  /* 0x00000000fffff984 */ /* 0x000fe20000000800 */
[----:B------:R-:W-:Y:S01]  /*1180*/  @!PT LDS RZ, [RZ] ;  /* 0x00000000fffff984 */ /* 0x000fe20000000800 */
[----:B------:R1:W-:Y:S01]  /*1190*/  LDGSTS.E [R53], desc[UR10][R50.64], P1 ;  /* 0x0000000032357fae */ /* 0x0003e200089a100a */
[----:B------:R-:W-:Y:S02]  /*11a0*/  SEL R54, R18, RZ, !P4 ;  /* 0x000000ff12367207 */ /* 0x000fe40006000000 */
[----:B------:R-:W-:Y:S01]  /*11b0*/  ISETP.NE.U32.AND P4, PT, R52, RZ, PT ;  /* 0x000000ff3400720c */ /* 0x000fe20003f85070 */
[----:B------:R2:W-:Y:S01]  /*11c0*/  LDGSTS.E [R53+0x800], desc[UR10][R48.64], P6 ;  /* 0x0080000030357fae */ /* 0x0005e2000b1a100a */
[----:B------:R-:W-:Y:S02]  /*11d0*/  SEL R52, R18, RZ, !P2 ;  /* 0x000000ff12347207 */ /* 0x000fe40005000000 */
[----:B------:R-:W-:Y:S01]  /*11e0*/  ISETP.NE.U32.AND P2, PT, R54, RZ, PT ;  /* 0x000000ff3600720c */ /* 0x000fe20003f45070 */
[----:B------:R3:W-:Y:S01]  /*11f0*/  LDGSTS.E [R53+0x1000], desc[UR10][R46.64], P0 ;  /* 0x010000002e357fae */ /* 0x0007e200081a100a */
[----:B------:R-:W-:Y:S01]  /*1200*/  ISETP.NE.U32.AND P1, PT, R52, RZ, PT ;  /* 0x000000ff3400720c */ /* 0x000fe20003f25070 */
[----:B------:R-:W-:Y:S01]  /*1210*/  VIADD R52, R84, 0xffffffe0 ;  /* 0xffffffe054347836 */ /* 0x000fe20000000000 */
[----:B------:R-:W-:Y:S01]  /*1220*/  ISETP.GE.AND P6, PT, R10, R84, PT ;  /* 0x000000540a00720c */ /* 0x000fe20003fc6270 */
[----:B------:R4:W-:Y:S01]  /*1230*/  LDGSTS.E [R53+0x1800], desc[UR10][R44.64], P3 ;  /* 0x018000002c357fae */ /* 0x0009e200099a100a */
[----:B------:R-:W-:-:S02]  /*1240*/  ISETP.GT.AND P0, PT, R40, 0x3f, PT ;  /* 0x0000003f2800780c */ /* 0x000fc40003f04270 */
[----:B------:R-:W-:Y:S01]  /*1250*/  SEL R18, R18, RZ, !P6 ;  /* 0x000000ff12127207 */ /* 0x000fe20007000000 */
[----:B------:R5:W-:Y:S01]  /*1260*/  LDGSTS.E [R53+0x2000], desc[UR10][R42.64], P5 ;  /* 0x020000002a357fae */ /* 0x000be2000a9a100a */
[-C--:B------:R-:W-:Y:S02]  /*1270*/  ISETP.GE.AND P5, PT, R69, R52.reuse, PT ;  /* 0x000000344500720c */ /* 0x080fe40003fa6270 */
[-C--:B------:R-:W-:Y:S01]  /*1280*/  ISETP.GE.AND P6, PT, R67, R52.reuse, PT ;  /* 0x000000344300720c */ /* 0x080fe20003fc6270 */
[----:B------:R1:W-:Y:S01]  /*1290*/  LDGSTS.E [R53+0x2800], desc[UR10][R38.64], P4 ;  /* 0x0280000026357fae */ /* 0x0003e2000a1a100a */
[----:B------:R-:W-:Y:S02]  /*12a0*/  ISETP.GE.AND P4, PT, R65, R52, PT ;  /* 0x000000344100720c */ /* 0x000fe40003f86270 */
[----:B------:R-:W-:Y:S01]  /*12b0*/  SEL R54, RZ, 0x4, P5 ;  /* 0x00000004ff367807 */ /* 0x000fe20002800000 */
[----:B------:R-:W-:Y:S01]  /*12c0*/  LDGSTS.E [R53+0x3000], desc[UR10][R36.64], P2 ;  /* 0x0300000024357fae */ /* 0x000fe200091a100a */
[----:B------:R-:W-:-:S02]  /*12d0*/  SEL R55, RZ, 0x4, P6 ;  /* 0x00000004ff377807 */ /* 0x000fc40003000000 */
[----:B------:R-:W-:Y:S01]  /*12e0*/  SEL R66, RZ, 0x4, P4 ;  /* 0x00000004ff427807 */ /* 0x000fe20002000000 */
[----:B------:R1:W-:Y:S01]  /*12f0*/  LDGSTS.E [R53+0x3800], desc[UR10][R34.64], P1 ;  /* 0x0380000022357fae */ /* 0x0003e200089a100a */
[-C--:B------:R-:W-:Y:S02]  /*1300*/  ISETP.GE.AND P1, PT, R63, R52.reuse, PT ;  /* 0x000000343f00720c */ /* 0x080fe40003f26270 */
[-C--:B------:R-:W-:Y:S01]  /*1310*/  ISETP.GE.AND P3, PT, R10, R52.reuse, PT ;  /* 0x000000340a00720c */ /* 0x080fe20003f66270 */
[----:B------:R-:W0:Y:S01]  /*1320*/  LDGDEPBAR ;  /* 0x00000000000079af */ /* 0x000e220000000000 */
[-C--:B------:R-:W-:Y:S02]  /*1330*/  ISETP.GE.AND P2, PT, R61, R52.reuse, PT ;  /* 0x000000343d00720c */ /* 0x080fe40003f46270 */
[-C--:B------:R-:W-:Y:S02]  /*1340*/  ISETP.GE.AND P5, PT, R23, R52.reuse, PT ;  /* 0x000000341700720c */ /* 0x080fe40003fa6270 */
[----:B------:R-:W-:-:S02]  /*1350*/  ISETP.GE.AND P6, PT, R17, R52, PT ;  /* 0x000000341100720c */ /* 0x000fc40003fc6270 */
[----:B------:R-:W-:Y:S02]  /*1360*/  ISETP.GE.AND P4, PT, R19, R52, PT ;  /* 0x000000341300720c */ /* 0x000fe40003f86270 */
[----:B------:R-:W-:Y:S02]  /*1370*/  SEL R52, RZ, 0x4, P1 ;  /* 0x00000004ff347807 */ /* 0x000fe40000800000 */
[----:B------:R-:W-:Y:S01]  /*1380*/  ISETP.NE.U32.AND P1, PT, R18, RZ, PT ;  /* 0x000000ff1200720c */ /* 0x000fe20003f25070 */
[----:B------:R-:W-:Y:S01]  /*1390*/  IMAD.SHL.U32 R18, R32, 0x20, RZ ;  /* 0x0000002020127824 */ /* 0x000fe200078e00ff */
[----:B------:R-:W-:Y:S02]  /*13a0*/  SEL R54, R54, RZ, P0 ;  /* 0x000000ff36367207 */ /* 0x000fe40000000000 */
[----:B------:R-:W-:Y:S01]  /*13b0*/  SEL R55, R55, RZ, P0 ;  /* 0x000000ff37377207 */ /* 0x000fe20000000000 */
[----:B-1----:R-:W-:Y:S01]  /*13c0*/  IMAD.WIDE R50, R18, 0x4, R50 ;  /* 0x0000000412327825 */ /* 0x002fe200078e0232 */
[----:B------:R-:W-:-:S02]  /*13d0*/  SEL R68, RZ, 0x4, P2 ;  /* 0x00000004ff447807 */ /* 0x000fc40001000000 */
[----:B------:R-:W-:Y:S01]  /*13e0*/  ISETP.NE.U32.AND P2, PT, R54, RZ, PT ;  /* 0x000000ff3600720c */ /* 0x000fe20003f45070 */
[----:B--2---:R-:W-:Y:S01]  /*13f0*/  IMAD.WIDE R48, R18, 0x4, R48 ;  /* 0x0000000412307825 */ /* 0x004fe200078e0230 */
[----:B------:R-:W-:Y:S02]  /*1400*/  SEL R54, RZ, 0x4, P5 ;  /* 0x00000004ff367807 */ /* 0x000fe40002800000 */
[----:B------:R-:W-:Y:S01]  /*1410*/  ISETP.NE.U32.AND P5, PT, R55, RZ, PT ;  /* 0x000000ff3700720c */ /* 0x000fe20003fa5070 */
[----:B------:R-:W-:Y:S01]  /*1420*/  VIADD R55, R16, UR5 ;  /* 0x0000000510377c36 */ /* 0x000fe20008000000 */
[----:B------:R-:W-:Y:S01]  /*1430*/  SEL R66, R66, RZ, P0 ;  /* 0x000000ff42427207 */ /* 0x000fe20000000000 */
[----:B---3--:R-:W-:Y:S01]  /*1440*/  IMAD.WIDE R46, R18, 0x4, R46 ;  /* 0x00000004122e7825 */ /* 0x008fe200078e022e */
[----:B------:R-:W-:Y:S02]  /*1450*/  SEL R70, RZ, 0x4, P6 ;  /* 0x00000004ff467807 */ /* 0x000fe40003000000 */
[----:B------:R-:W-:Y:S01]  /*1460*/  LDGSTS.E [R55+0x8000], desc[UR10][R30.64], P1 ;  /* 0x080000001e377fae */ /* 0x000fe200089a100a */
[----:B------:R-:W-:Y:S01]  /*1470*/  ISETP.NE.U32.AND P6, PT, R66, RZ, PT ;  /* 0x000000ff4200720c */ /* 0x000fe20003fc5070 */
[----:B----4-:R-:W-:Y:S01]  /*1480*/  IMAD.WIDE R44, R18, 0x4, R44 ;  /* 0x00000004122c7825 */ /* 0x010fe200078e022c */
[----:B------:R-:W-:Y:S01]  /*1490*/  SEL R52, R52, RZ, P0 ;  /* 0x000000ff34347207 */ /* 0x000fe20000000000 */
[----:B------:R-:W-:Y:S01]  /*14a0*/  LDGSTS.E [R55+0x8800], desc[UR10][R24.64], P1 ;  /* 0x0880000018377fae */ /* 0x000fe200089a100a */
[----:B------:R-:W-:Y:S01]  /*14b0*/  SEL R32, RZ, 0x4, P4 ;  /* 0x00000004ff207807 */ /* 0x000fe20002000000 */
[----:B-----5:R-:W-:Y:S01]  /*14c0*/  IMAD.WIDE R42, R18, 0x4, R42 ;  /* 0x00000004122a7825 */ /* 0x020fe200078e022a */
[----:B------:R-:W-:Y:S01]  /*14d0*/  SEL R68, R68, RZ, P0 ;  /* 0x000000ff44447207 */ /* 0x000fe20000000000 */
[----:B------:R-:W-:Y:S01]  /*14e0*/  LDGSTS.E [R55+0x9000], desc[UR10][R28.64], P1 ;  /* 0x090000001c377fae */ /* 0x000fe200089a100a */
[----:B------:R-:W-:Y:S01]  /*14f0*/  SEL R54, R54, RZ, P0 ;  /* 0x000000ff36367207 */ /* 0x000fe20000000000 */
[----:B------:R-:W-:Y:S01]  /*1500*/  IMAD.WIDE R38, R18, 0x4, R38 ;  /* 0x0000000412267825 */ /* 0x000fe200078e0226 */
[----:B------:R-:W-:Y:S01]  /*1510*/  SEL R70, R70, RZ, P0 ;  /* 0x000000ff46467207 */ /* 0x000fe20000000000 */
[----:B------:R-:W-:Y:S01]  /*1520*/  LDGSTS.E [R55+0x9800], desc[UR10][R26.64], P1 ;  /* 0x098000001a377fae */ /* 0x000fe200089a100a */
[----:B------:R-:W-:Y:S01]  /*1530*/  ISETP.NE.U32.AND P1, PT, R52, RZ, PT ;  /* 0x000000ff3400720c */ /* 0x000fe20003f25070 */
[----:B------:R-:W-:Y:S01]  /*1540*/  IMAD.WIDE R34, R18, 0x4, R34 ;  /* 0x0000000412227825 */ /* 0x000fe200078e0222 */
[----:B------:R-:W-:Y:S01]  /*1550*/  SEL R52, RZ, 0x4, P3 ;  /* 0x00000004ff347807 */ /* 0x000fe20001800000 */
[----:B------:R-:W0:Y:S01]  /*1560*/  LDGDEPBAR ;  /* 0x00000000000079af */ /* 0x000e220000000000 */
[----:B------:R-:W-:Y:S01]  /*1570*/  SEL R32, R32, RZ, P0 ;  /* 0x000000ff20207207 */ /* 0x000fe20000000000 */
[----:B------:R-:W-:Y:S01]  /*1580*/  BAR.SYNC.DEFER_BLOCKING 0x0 ;  /* 0x0000000000007b1d */ /* 0x000fe20000010000 */
[----:B------:R-:W-:-:S02]  /*1590*/  ISETP.NE.U32.AND P4, PT, R54, RZ, PT ;  /* 0x000000ff3600720c */ /* 0x000fc40003f85070 */
[----:B------:R-:W-:Y:S02]  /*15a0*/  SEL R52, R52, RZ, P0 ;  /* 0x000000ff34347207 */ /* 0x000fe40000000000 */
[----:B------:R-:W-:Y:S02]  /*15b0*/  ISETP.NE.U32.AND P3, PT, R70, RZ, PT ;  /* 0x000000ff4600720c */ /* 0x000fe40003f65070 */
[----:B------:R-:W-:Y:S01]  /*15c0*/  ISETP.GE.AND P0, PT, R13, R20, PT ;  /* 0x000000140d00720c */ /* 0x000fe20003f06270 */
[----:B------:R-:W-:Y:S01]  /*15d0*/  @!PT LDS RZ, [RZ] ;  /* 0x00000000fffff984 */ /* 0x000fe20000000800 */
[----:B------:R-:W-:Y:S01]  /*15e0*/  @!PT LDS RZ, [RZ] ;  /* 0x00000000fffff984 */ /* 0x000fe20000000800 */
[----:B------:R-:W-:Y:S01]  /*15f0*/  @!PT LDS RZ, [RZ] ;  /* 0x00000000fffff984 */ /* 0x000fe20000000800 */
[----:B------:R1:W-:Y:S01]  /*1600*/  LDGSTS.E [R53+0x4000], desc[UR10][R50.64], P2 ;  /* 0x0400000032357fae */ /* 0x0003e200091a100a */
[----:B------:R-:W-:-:S03]  /*1610*/  ISETP.NE.U32.AND P2, PT, R68, RZ, PT ;  /* 0x000000ff4400720c */ /* 0x000fc60003f45070 */
[----:B------:R2:W-:Y:S01]  /*1620*/  LDGSTS.E [R53+0x4800], desc[UR10][R48.64], P5 ;  /* 0x0480000030357fae */ /* 0x0005e2000a9a100a */
[----:B------:R-:W-:-:S03]  /*1630*/  ISETP.NE.U32.AND P5, PT, R32, RZ, PT ;  /* 0x000000ff2000720c */ /* 0x000fc60003fa5070 */
[----:B------:R3:W-:Y:S01]  /*1640*/  LDGSTS.E [R53+0x5000], desc[UR10][R46.64], P6 ;  /* 0x050000002e357fae */ /* 0x0007e2000b1a100a */
[----:B------:R-:W-:-:S03]  /*1650*/  ISETP.NE.U32.AND P6, PT, R52, RZ, PT ;  /* 0x000000ff3400720c */ /* 0x000fc60003fc5070 */
[----:B------:R4:W-:Y:S01]  /*1660*/  LDGSTS.E [R53+0x5800], desc[UR10][R44.64], P1 ;  /* 0x058000002c357fae */ /* 0x0009e200089a100a */
[----:B------:R-:W-:Y:S02]  /*1670*/  ISETP.GE.AND P1, PT, R40, 0x20, PT ;  /* 0x000000202800780c */ /* 0x000fe40003f26270 */
[----:B-1----:R-:W-:Y:S01]  /*1680*/  CS2R R50, SRZ ;  /* 0x0000000000327805 */ /* 0x002fe2000001ff00 */
[----:B--2---:R-:W-:Y:S01]  /*1690*/  IMAD.WIDE R48, R18, 0x4, R36 ;  /* 0x0000000412307825 */ /* 0x004fe200078e0224 */
[----:B------:R-:W-:Y:S03]  /*16a0*/  LDGSTS.E [R53+0x6000], desc[UR10][R42.64], P2 ;  /* 0x060000002a357fae */ /* 0x000fe600091a100a */
[----:B------:R-:W-:Y:S01]  /*16b0*/  IMAD.SHL.U32 R37, R33, 0x20, RZ ;  /* 0x0000002021257824 */ /* 0x000fe200078e00ff */
[----:B------:R-:W-:Y:S01]  /*16c0*/  LDGSTS.E [R53+0x6800], desc[UR10][R38.64], P4 ;  /* 0x0680000026357fae */ /* 0x000fe2000a1a100a */
[----:B---3--:R-:W-:-:S02]  /*16d0*/  CS2R R46, SRZ ;  /* 0x00000000002e7805 */ /* 0x008fc4000001ff00 */
[----:B------:R-:W-:Y:S01]  /*16e0*/  CS2R R32, SRZ ;  /* 0x0000000000207805 */ /* 0x000fe2000001ff00 */
[C---:B------:R-:W-:Y:S01]  /*16f0*/  IMAD.WIDE R30, R37.reuse, 0x4, R30 ;  /* 0x00000004251e7825 */ /* 0x040fe200078e021e */
[----:B------:R1:W-:Y:S01]  /*1700*/  LDGSTS.E [R53+0x7000], desc[UR10][R48.64], P3 ;  /* 0x0700000030357fae */ /* 0x0003e200099a100a */
[----:B----4-:R-:W-:Y:S02]  /*1710*/  CS2R R44, SRZ ;  /* 0x00000000002c7805 */ /* 0x010fe4000001ff00 */
[C---:B------:R-:W-:Y:S01]  /*1720*/  IMAD.WIDE R24, R37.reuse, 0x4, R24 ;  /* 0x0000000425187825 */ /* 0x040fe200078e0218 */
[----:B------:R2:W-:Y:S03]  /*1730*/  LDGSTS.E [R53+0x7800], desc[UR10][R34.64], P5 ;  /* 0x0780000022357fae */ /* 0x0005e6000a9a100a */
[C---:B------:R-:W-:Y:S01]  /*1740*/  IMAD.WIDE R28, R37.reuse, 0x4, R28 ;  /* 0x00000004251c7825 */ /* 0x040fe200078e021c */
[----:B------:R-:W0:Y:S03]  /*1750*/  LDGDEPBAR ;  /* 0x00000000000079af */ /* 0x000e260000000000 */
[----:B------:R-:W-:Y:S01]  /*1760*/  IMAD.WIDE R26, R37, 0x4, R26 ;  /* 0x00000004251a7825 */ /* 0x000fe200078e021a */
[----:B------:R-:W-:Y:S01]  /*1770*/  LDGSTS.E [R55+0xa000], desc[UR10][R30.64], P6 ;  /* 0x0a0000001e377fae */ /* 0x000fe2000b1a100a */
[----:B-1----:R-:W-:-:S03]  /*1780*/  CS2R R48, SRZ ;  /* 0x0000000000307805 */ /* 0x002fc6000001ff00 */
[----:B------:R-:W-:Y:S01]  /*1790*/  LDGSTS.E [R55+0xa800], desc[UR10][R24.64], P6 ;  /* 0x0a80000018377fae */ /* 0x000fe2000b1a100a */
[----:B--2---:R-:W-:Y:S02]  /*17a0*/  CS2R R34, SRZ ;  /* 0x0000000000227805 */ /* 0x004fe4000001ff00 */
[----:B------:R-:W-:Y:S01]  /*17b0*/  CS2R R52, SRZ ;  /* 0x0000000000347805 */ /* 0x000fe2000001ff00 */
[----:B------:R-:W-:Y:S04]  /*17c0*/  LDGSTS.E [R55+0xb000], desc[UR10][R28.64], P6 ;  /* 0x0b0000001c377fae */ /* 0x000fe8000b1a100a */
[----:B------:R1:W-:Y:S04]  /*17d0*/  LDGSTS.E [R55+0xb800], desc[UR10][R26.64], P6 ;  /* 0x0b8000001a377fae */ /* 0x0003e8000b1a100a */
[----:B------:R-:W0:Y:S01]  /*17e0*/  LDGDEPBAR ;  /* 0x00000000000079af */ /* 0x000e220000000000 */
[----:B-1----:R-:W-:Y:S01]  /*17f0*/  CS2R R54, SRZ ;  /* 0x0000000000367805 */ /* 0x002fe2000001ff00 */
[----:B------:R-:W-:Y:S06]  /*1800*/  @!P1 BRA `(.L_x_0) ;  /* 0x0000000c00c49947 */ /* 0x000fec0003800000 */
[----:B------:R-:W-:Y:S01]  /*1810*/  SHF.R.S32.HI R20, RZ, 0x1f, R85 ;  /* 0x0000001fff147819 */ /* 0x000fe20000011455 */
[----:B------:R-:W-:Y:S01]  /*1820*/  IMAD.SHL.U32 R26, R41, 0x20, RZ ;  /* 0x00000020291a7824 */ /* 0x000fe200078e00ff */
[----:B------:R-:W-:Y:S01]  /*1830*/  SHF.R.S32.HI R24, RZ, 0x1f, R73 ;  /* 0x0000001fff187819 */ /* 0x000fe20000011449 */
[----:B------:R-:W-:Y:S01]  /*1840*/  IMAD.SHL.U32 R35, R37, 0x8, RZ ;  /* 0x0000000825237824 */ /* 0x000fe200078e00ff */
[----:B------:R-:W-:Y:S01]  /*1850*/  SHF.L.U64.HI R30, R85, 0x2, R20 ;  /* 0x00000002551e7819 */ /* 0x000fe20000010214 */
[----:B------:R-:W-:Y:S01]  /*1860*/  IMAD.SHL.U32 R31, R41, 0x2, RZ ;  /* 0x00000002291f7824 */ /* 0x000fe200078e00ff */
[----:B------:R-:W-:Y:S01]  /*1870*/  SHF.R.S32.HI R27, RZ, 0x1f, R62 ;  /* 0x0000001fff1b7819 */ /* 0x000fe2000001143e */
[----:B------:R-:W-:Y:S01]  /*1880*/  VIADD R84, R84, 0xffffffc0 ;  /* 0xffffffc054547836 */ /* 0x000fe20000000000 */
[----:B------:R-:W-:Y:S02]  /*1890*/  SHF.R.S32.HI R20, RZ, 0x1f, R71 ;  /* 0x0000001fff147819 */ /* 0x000fe40000011447 */
[----:B------:R-:W-:-:S02]  /*18a0*/  CS2R R48, SRZ ;  /* 0x0000000000307805 */ /* 0x000fc4000001ff00 */
[----:B------:R-:W-:Y:S02]  /*18b0*/  SHF.L.U64.HI R73, R73, 0x2, R24 ;  /* 0x0000000249497819 */ /* 0x000fe40000010218 */
[----:B------:R-:W-:Y:S02]  /*18c0*/  CS2R R50, SRZ ;  /* 0x0000000000327805 */ /* 0x000fe4000001ff00 */
[----:B------:R-:W-:Y:S02]  /*18d0*/  SHF.R.S32.HI R29, RZ, 0x1f, R60 ;  /* 0x0000001fff1d7819 */ /* 0x000fe4000001143c */
[----:B------:R-:W-:Y:S02]  /*18e0*/  CS2R R44, SRZ ;  /* 0x00000000002c7805 */ /* 0x000fe4000001ff00 */
[----:B------:R-:W-:Y:S02]  /*18f0*/  LOP3.LUT R24, R41, 0x7, RZ, 0xc0, !PT ;  /* 0x0000000729187812 */ /* 0x000fe400078ec0ff */
[----:B------:R-:W-:-:S02]  /*1900*/  CS2R R46, SRZ ;  /* 0x00000000002e7805 */ /* 0x000fc4000001ff00 */
[----:B------:R-:W-:Y:S02]  /*1910*/  SHF.L.U64.HI R62, R62, 0x2, R27 ;  /* 0x000000023e3e7819 */ /* 0x000fe4000001021b */
[----:B------:R-:W-:Y:S02]  /*1920*/  CS2R R52, SRZ ;  /* 0x0000000000347805 */ /* 0x000fe4000001ff00 */
[----:B------:R-:W-:Y:S02]  /*1930*/  SHF.R.S32.HI R28, RZ, 0x1f, R37 ;  /* 0x0000001fff1c7819 */ /* 0x000fe40000011425 */
[----:B------:R-:W-:Y:S02]  /*1940*/  CS2R R54, SRZ ;  /* 0x0000000000367805 */ /* 0x000fe4000001ff00 */
[----:B------:R-:W-:Y:S01]  /*1950*/  SHF.L.U64.HI R71, R71, 0x2, R20 ;  /* 0x0000000247477819 */ /* 0x000fe20000010214 */
[----:B------:R-:W-:Y:S01]  /*1960*/  UMOV UR4, URZ ;  /* 0x000000ff00047c82 */ /* 0x000fe20008000000 */
[----:B------:R-:W-:Y:S01]  /*1970*/  LOP3.LUT R27, R41, 0x1c, RZ, 0xc0, !PT ;  /* 0x0000001c291b7812 */ /* 0x000fe200078ec0ff */
[----:B------:R-:W-:Y:S01]  /*1980*/  UMOV UR6, 0x1 ;  /* 0x0000000100067882 */ /* 0x000fe20000000000 */
[----:B------:R-:W-:Y:S01]  /*1990*/  SHF.L.U64.HI R20, R60, 0x2, R29 ;  /* 0x000000023c147819 */ /* 0x000fe2000001021d */
[C---:B------:R-:W-:Y:S01]  /*19a0*/  IMAD.SHL.U32 R60, R37.reuse, 0x4, RZ ;  /* 0x00000004253c7824 */ /* 0x040fe200078e00ff */
[----:B------:R-:W-:Y:S01]  /*19b0*/  LOP3.LUT R29, R26, 0xc00, RZ, 0xc0, !PT ;  /* 0x00000c001a1d7812 */ /* 0x000fe200078ec0ff */
[C---:B------:R-:W-:Y:S01]  /*19c0*/  IMAD.SHL.U32 R26, R24.reuse, 0x10, RZ ;  /* 0x00000010181a7824 */ /* 0x040fe200078e00ff */
[----:B------:R-:W-:Y:S01]  /*19d0*/  SHF.R.S32.HI R33, RZ, 0x1f, R64 ;  /* 0x0000001fff217819 */ /* 0x000fe20000011440 */
[----:B------:R-:W-:Y:S01]  /*19e0*/  UMOV UR7, 0xffffffff ;  /* 0xffffffff00077882 */ /* 0x000fe20000000000 */
[----:B------:R-:W-:Y:S01]  /*19f0*/  SHF.L.U64.HI R32, R37, 0x3, R28 ;  /* 0x0000000325207819 */ /* 0x000fe2000001021c */
[----:B------:R-:W-:Y:S01]  /*1a00*/  IMAD R29, R24, 0x80, R29 ;  /* 0x00000080181d7824 */ /* 0x000fe200078e021d */
[----:B------:R-:W-:-:S02]  /*1a10*/  LEA R76, P1, R64, R35, 0x2 ;  /* 0x00000023404c7211 */ /* 0x000fc400078210ff */
[----:B------:R-:W-:Y:S02]  /*1a20*/  LEA.HI R22, R22, R27, RZ, 0x1f ;  /* 0x0000001b16167211 */ /* 0x000fe400078ff8ff */
[----:B------:R-:W-:Y:S02]  /*1a30*/  LOP3.LUT R41, R41, 0x3, RZ, 0xc0, !PT ;  /* 0x0000000329297812 */ /* 0x000fe400078ec0ff */
[----:B------:R-:W-:Y:S02]  /*1a40*/  SHF.R.S32.HI R25, RZ, 0x1f, R40 ;  /* 0x0000001fff197819 */ /* 0x000fe40000011428 */
[----:B------:R-:W-:Y:S01]  /*1a50*/  SHF.R.S32.HI R27, RZ, 0x1f, R56 ;  /* 0x0000001fff1b7819 */ /* 0x000fe20000011438 */
[----:B------:R-:W-:Y:S01]  /*1a60*/  IMAD R41, R41, 0x220, RZ ;  /* 0x0000022029297824 */ /* 0x000fe200078e02ff */
[----:B------:R-:W-:Y:S02]  /*1a70*/  LEA R82, P3, R56, R35, 0x2 ;  /* 0x0000002338527211 */ /* 0x000fe400078610ff */
[----:B------:R-:W-:-:S02]  /*1a80*/  LEA.HI.X R33, R64, R32, R33, 0x2, P1 ;  /* 0x0000002040217211 */ /* 0x000fc400008f1421 */
[----:B------:R-:W-:Y:S02]  /*1a90*/  LOP3.LUT R26, R26, 0x30, R31, 0x78, !PT ;  /* 0x000000301a1a7812 */ /* 0x000fe400078e781f */
[----:B------:R-:W-:Y:S02]  /*1aa0*/  SHF.R.S32.HI R24, RZ, 0x1f, R59 ;  /* 0x0000001fff187819 */ /* 0x000fe4000001143b */
[----:B------:R-:W-:Y:S01]  /*1ab0*/  LEA R78, P1, R59, R35, 0x2 ;  /* 0x000000233b4e7211 */ /* 0x000fe200078210ff */
[----:B------:R-:W-:Y:S01]  /*1ac0*/  IMAD.IADD R87, R29, 0x1, R26 ;  /* 0x000000011d577824 */ /* 0x000fe200078e021a */
[----:B------:R-:W-:Y:S02]  /*1ad0*/  SHF.R.S32.HI R74, RZ, 0x1f, R83 ;  /* 0x0000001fff4a7819 */ /* 0x000fe40000011453 */
[----:B------:R-:W-:Y:S02]  /*1ae0*/  LEA.HI R25, R25, R40, RZ, 0x5 ;  /* 0x0000002819197211 */ /* 0x000fe400078f28ff */
[----:B------:R-:W-:-:S02]  /*1af0*/  SHF.R.S32.HI R31, RZ, 0x1f, R58 ;  /* 0x0000001fff1f7819 */ /* 0x000fc4000001143a */
[----:B------:R-:W-:Y:S02]  /*1b00*/  LEA R80, P2, R58, R35, 0x2 ;  /* 0x000000233a507211 */ /* 0x000fe400078410ff */
[----:B------:R-:W-:Y:S02]  /*1b10*/  CS2R R34, SRZ ;  /* 0x0000000000227805 */ /* 0x000fe4000001ff00 */
[----:B------:R-:W-:Y:S02]  /*1b20*/  LEA.HI.X R56, R56, R32, R27, 0x2, P3 ;  /* 0x0000002038387211 */ /* 0x000fe400018f141b */
[----:B------:R-:W-:Y:S02]  /*1b30*/  LEA R57, P5, R18, R57, 0x3 ;  /* 0x0000003912397211 */ /* 0x000fe400078a18ff */
[----:B------:R-:W-:Y:S02]  /*1b40*/  SHF.R.S32.HI R27, RZ, 0x1f, R18 ;  /* 0x0000001fff1b7819 */ /* 0x000fe40000011412 */
[----:B------:R-:W-:-:S02]  /*1b50*/  SHF.R.S32.HI R66, RZ, 0x1f, R75 ;  /* 0x0000001fff427819 */ /* 0x000fc4000001144b */
[-C--:B------:R-:W-:Y:S02]  /*1b60*/  LEA.HI.X R24, R59, R32.reuse, R24, 0x2, P1 ;  /* 0x000000203b187211 */ /* 0x080fe400008f1418 */
[----:B------:R-:W-:Y:S02]  /*1b70*/  SHF.L.U64.HI R74, R83, 0x2, R74 ;  /* 0x00000002534a7819 */ /* 0x000fe4000001024a */
[----:B------:R-:W-:Y:S02]  /*1b80*/  SHF.R.S32.HI R72, RZ, 0x1f, R81 ;  /* 0x0000001fff487819 */ /* 0x000fe40000011451 */
[----:B------:R-:W-:Y:S02]  /*1b90*/  SHF.R.S32.HI R70, RZ, 0x1f, R79 ;  /* 0x0000001fff467819 */ /* 0x000fe4000001144f */
[----:B------:R-:W-:Y:S02]  /*1ba0*/  SHF.R.S32.HI R68, RZ, 0x1f, R77 ;  /* 0x0000001fff447819 */ /* 0x000fe4000001144d */
[----:B------:R-:W-:-:S02]  /*1bb0*/  LEA.HI.X R31, R58, R32, R31, 0x2, P2 ;  /* 0x000000203a1f7211 */ /* 0x000fc400010f141f */
[----:B------:R-:W-:Y:S02]  /*1bc0*/  IADD3 R76, P1, PT, R76, UR14, RZ ;  /* 0x0000000e4c4c7c10 */ /* 0x000fe4000ff3e0ff */
[----:B------:R-:W-:Y:S02]  /*1bd0*/  SHF.R.S32.HI R91, RZ, 0x5, R25 ;  /* 0x00000005ff5b7819 */ /* 0x000fe40000011419 */
[----:B------:R-:W-:Y:S02]  /*1be0*/  LOP3.LUT R89, R41, R22, RZ, 0x3c, !PT ;  /* 0x0000001629597212 */ /* 0x000fe400078e3cff */
[----:B------:R-:W-:Y:S01]  /*1bf0*/  IADD3 R85, P6, PT, R57, UR12, RZ ;  /* 0x0000000c39557c10 */ /* 0x000fe2000ffde0ff */
[----:B------:R-:W-:Y:S01]  /*1c00*/  VIADD R90, R91, 0xfffffffe ;  /* 0xfffffffe5b5a7836 */ /* 0x000fe20000000000 */
[----:B------:R-:W-:Y:S02]  /*1c10*/  IADD3 R78, P2, PT, R78, UR14, RZ ;  /* 0x0000000e4e4e7c10 */ /* 0x000fe4000ff5e0ff */
[----:B------:R-:W-:-:S02]  /*1c20*/  IADD3 R80, P3, PT, R80, UR14, RZ ;  /* 0x0000000e50507c10 */ /* 0x000fc4000ff7e0ff */
[----:B------:R-:W-:Y:S02]  /*1c30*/  IADD3 R82, P4, PT, R82, UR14, RZ ;  /* 0x0000000e52527c10 */ /* 0x000fe4000ff9e0ff */
[----:B------:R-:W-:Y:S02]  /*1c40*/  LEA.HI.X R83, R18, R30, R27, 0x3, P5 ;  /* 0x0000001e12537211 */ /* 0x000fe400028f1c1b */
[----:B------:R-:W-:Y:S02]  /*1c50*/  SHF.L.U64.HI R66, R75, 0x2, R66 ;  /* 0x000000024b427819 */ /* 0x000fe40000010242 */
[----:B------:R-:W-:Y:S02]  /*1c60*/  SHF.L.U64.HI R72, R81, 0x2, R72 ;  /* 0x0000000251487819 */ /* 0x000fe40000010248 */
[----:B------:R-:W-:Y:S02]  /*1c70*/  SHF.L.U64.HI R70, R79, 0x2, R70 ;  /* 0x000000024f467819 */ /* 0x000fe40000010246 */
[----:B------:R-:W-:-:S02]  /*1c80*/  SHF.L.U64.HI R68, R77, 0x2, R68 ;  /* 0x000000024d447819 */ /* 0x000fc40000010244 */
[----:B------:R-:W-:Y:S02]  /*1c90*/  IADD3.X R75, PT, PT, R33, UR15, RZ, P1, !PT ;  /* 0x0000000f214b7c10 */ /* 0x000fe40008ffe4ff */
[----:B------:R-:W-:Y:S02]  /*1ca0*/  CS2R R32, SRZ ;  /* 0x0000000000207805 */ /* 0x000fe4000001ff00 */
[----:B------:R-:W-:Y:S02]  /*1cb0*/  IADD3.X R77, PT, PT, R24, UR15, RZ, P2, !PT ;  /* 0x0000000f184d7c10 */ /* 0x000fe400097fe4ff */
[----:B------:R-:W-:Y:S02]  /*1cc0*/  IADD3.X R79, PT, PT, R31, UR15, RZ, P3, !PT ;  /* 0x0000000f1f4f7c10 */ /* 0x000fe40009ffe4ff */
[----:B------:R-:W-:Y:S02]  /*1cd0*/  IADD3.X R81, PT, PT, R56, UR15, RZ, P4, !PT ;  /* 0x0000000f38517c10 */ /* 0x000fe4000a7fe4ff */
[----:B------:R-:W-:-:S02]  /*1ce0*/  IADD3.X R83, PT, PT, R83, UR13, RZ, P6, !PT ;  /* 0x0000000d53537c10 */ /* 0x000fc4000b7fe4ff */
[----:B------:R-:W-:Y:S02]  /*1cf0*/  SHF.L.U64.HI R22, R37, 0x2, R28 ;  /* 0x0000000225167819 */ /* 0x000fe4000001021c */
[----:B------:R-:W-:Y:S02]  /*1d00*/  SHF.L.U64.HI R64, R18, 0x2, R27 ;  /* 0x0000000212407819 */ /* 0x000fe4000001021b */
[----:B------:R-:W-:Y:S02]  /*1d10*/  LOP3.LUT R88, R89, 0x20, RZ, 0x3c, !PT ;  /* 0x0000002059587812 */ /* 0x000fe400078e3cff */
[----:B------:R-:W-:-:S07]  /*1d20*/  LOP3.LUT R86, R87, 0x40, RZ, 0x3c, !PT ;  /* 0x0000004057567812 */ /* 0x000fce00078e3cff */
.L_x_1:
[----:B------:R-:W-:-:S04]  /*1d30*/  DEPBAR.LE SB0, 0x2 ;  /* 0x000080800000791a */ /* 0x000fc80000000000 */
[----:B------:R-:W-:Y:S01]  /*1d40*/  UIADD3 UR7, UPT, UPT, UR7, 0x1, URZ ;  /* 0x0000000107077890 */ /* 0x000fe2000fffe0ff */
[----:B------:R-:W-:Y:S01]  /*1d50*/  BAR.SYNC.DEFER_BLOCKING 0x0 ;  /* 0x0000000000007b1d */ /* 0x000fe20000010000 */
[-C--:B------:R-:W-:Y:S01]  /*1d60*/  ISETP.GE.AND P2, PT, R69, R84.reuse, PT ;  /* 0x000000544500720c */ /* 0x080fe20003f46270 */
[----:B------:R-:W-:Y:S01]  /*1d70*/  UIADD3 UR6, UPT, UPT, UR6, 0x1, URZ ;  /* 0x0000000106067890 */ /* 0x000fe2000fffe0ff */
[----:B------:R-:W-:Y:S01]  /*1d80*/  ISETP.LE.AND P1, PT, R90, UR4, PT ;  /* 0x000000045a007c0c */ /* 0x000fe2000bf23270 */
[----:B------:R-:W-:Y:S01]  /*1d90*/  UISETP.GT.AND UP0, UPT, UR7, 0x1, UPT ;  /* 0x000000010700788c */ /* 0x000fe2000bf04270 */
[-C--:B------:R-:W-:Y:S01]  /*1da0*/  ISETP.GE.AND P4, PT, R67, R84.reuse, PT ;  /* 0x000000544300720c */ /* 0x080fe20003f86270 */
[----:B------:R-:W-:Y:S01]  /*1db0*/  UIADD3 UR4, UPT, UPT, UR4, 0x1, URZ ;  /* 0x0000000104047890 */ /* 0x000fe2000fffe0ff */
[-C--:B------:R-:W-:Y:S01]  /*1dc0*/  ISETP.GE.AND P5, PT, R65, R84.reuse, PT ;  /* 0x000000544100720c */ /* 0x080fe20003fa6270 */
[----:B------:R-:W-:Y:S01]  /*1dd0*/  USEL UR7, UR7, URZ, !UP0 ;  /* 0x000000ff07077287 */ /* 0x000fe2000c000000 */
[----:B------:R-:W-:Y:S01]  /*1de0*/  ISETP.GE.AND P3, PT, R63, R84, PT ;  /* 0x000000543f00720c */ /* 0x000fe20003f66270 */
[----:B------:R-:W-:-:S02]  /*1df0*/  UISETP.GT.AND UP0, UPT, UR6, 0x1, UPT ;  /* 0x000000010600788c */ /* 0x000fc4000bf04270 */
[----:B------:R-:W-:Y:S02]  /*1e00*/  ULEA UR8, UR7, UR5, 0xe ;  /* 0x0000000507087291 */ /* 0x000fe4000f8e70ff */
[----:B------:R-:W-:Y:S02]  /*1e10*/  ULEA UR9, UR7, UR5, 0xd ;  /* 0x0000000507097291 */ /* 0x000fe4000f8e68ff */
[----:B------:R-:W-:-:S05]  /*1e20*/  USEL UR6, UR6, URZ, !UP0 ;  /* 0x000000ff06067287 */ /* 0x000fca000c000000 */
[----:B------:R-:W-:Y:S04]  /*1e30*/  LDS R36, [R89+UR8] ;  /* 0x0000000859247984 */ /* 0x000fe80008000800 */
[----:B------:R-:W-:Y:S04]  /*1e40*/  LDS R38, [R89+UR8+0x800] ;  /* 0x0008000859267984 */ /* 0x000fe80008000800 */
[----:B------:R-:W-:Y:S04]  /*1e50*/  LDS R37, [R88+UR8] ;  /* 0x0000000858257984 */ /* 0x000fe80008000800 */
[----:B------:R-:W-:Y:S04]  /*1e60*/  LDS R39, [R88+UR8+0x800] ;  /* 0x0008000858277984 */ /* 0x000fe80008000800 */
[----:B------:R-:W1:Y:S04]  /*1e70*/  LDSM.16.M88.4 R28, [R87+UR9+0x8000] ;  /* 0x00800009571c783b */ /* 0x000e680008000200 */
[----:B------:R-:W2:Y:S04]  /*1e80*/  LDSM.16.M88.4 R24, [R87+UR9+0x9000] ;  /* 0x009000095718783b */ /* 0x000ea80008000200 */
[----:B------:R-:W-:Y:S04]  /*1e90*/  LDS R56, [R89+UR8+0x100] ;  /* 0x0001000859387984 */ /* 0x000fe80008000800 */
[----:B------:R-:W-:Y:S04]  /*1ea0*/  LDS R58, [R89+UR8+0x900] ;  /* 0x00090008593a7984 */ /* 0x000fe80008000800 */
[----:B------:R-:W-:Y:S04]  /*1eb0*/  LDS R57, [R88+UR8+0x100] ;  /* 0x0001000858397984 */ /* 0x000fe80008000800 */
[----:B------:R-:W3:Y:S04]  /*1ec0*/  LDS R59, [R88+UR8+0x900] ;  /* 0x00090008583b7984 */ /* 0x000ee80008000800 */
[----:B------:R-:W-:Y:S04]  /*1ed0*/  LDS R40, [R89+UR8+0x1000] ;  /* 0x0010000859287984 */ /* 0x000fe80008000800 */
[----:B------:R-:W-:Y:S04]  /*1ee0*/  LDS R42, [R89+UR8+0x1800] ;  /* 0x00180008592a7984 */ /* 0x000fe80008000800 */
[----:B------:R-:W-:Y:S04]  /*1ef0*/  LDS R41, [R88+UR8+0x1000] ;  /* 0x0010000858297984 */ /* 0x000fe80008000800 */
[----:B------:R-:W4:Y:S01]  /*1f00*/  LDS R43, [R88+UR8+0x1800] ;  /* 0x00180008582b7984 */ /* 0x000f220008000800 */
[C---:B-1----:R-:W-:Y:S08]  /*1f10*/  HMMA.1688.F32.TF32 R48, R36.reuse, R28, R48 ;  /* 0x0000001c2430723c */ /* 0x042ff00000081030 */
[----:B--2---:R-:W-:Y:S01]  /*1f20*/  HMMA.1688.F32.TF32 R44, R36, R24, R44 ;  /* 0x00000018242c723c */ /* 0x004fe2000008102c */
[----:B------:R-:W-:Y:S04]  /*1f30*/  LDS R36, [R89+UR8+0x1100] ;  /* 0x0011000859247984 */ /* 0x000fe80008000800 */
[----:B------:R-:W-:Y:S04]  /*1f40*/  LDS R38, [R89+UR8+0x1900] ;  /* 0x0019000859267984 */ /* 0x000fe80008000800 */
[----:B------:R-:W-:Y:S01]  /*1f50*/  LDS R37, [R88+UR8+0x1100] ;  /* 0x0011000858257984 */ /* 0x000fe20008000800 */
[C---:B---3--:R-:W-:Y:S03]  /*1f60*/  HMMA.1688.F32.TF32 R32, R56.reuse, R28, R32 ;  /* 0x0000001c3820723c */ /* 0x048fe60000081020 */
[----:B------:R-:W1:Y:S05]  /*1f70*/  LDS R39, [R88+UR8+0x1900] ;  /* 0x0019000858277984 */ /* 0x000e6a0008000800 */
[----:B------:R-:W-:Y:S01]  /*1f80*/  HMMA.1688.F32.TF32 R52, R56, R24, R52 ;  /* 0x000000183834723c */ /* 0x000fe20000081034 */
[----:B------:R-:W-:Y:S04]  /*1f90*/  LDS R56, [R89+UR8+0x2000] ;  /* 0x0020000859387984 */ /* 0x000fe80008000800 */
[----:B------:R-:W-:Y:S03]  /*1fa0*/  LDS R58, [R89+UR8+0x2800] ;  /* 0x00280008593a7984 */ /* 0x000fe60008000800 */
[C---:B----4-:R-:W-:Y:S01]  /*1fb0*/  HMMA.1688.F32.TF32 R48, R40.reuse, R30, R48 ;  /* 0x0000001e2830723c */ /* 0x050fe20000081030 */
[----:B------:R-:W-:Y:S04]  /*1fc0*/  LDS R57, [R88+UR8+0x2000] ;  /* 0x0020000858397984 */ /* 0x000fe80008000800 */
[----:B------:R-:W-:Y:S03]  /*1fd0*/  LDS R59, [R88+UR8+0x2800] ;  /* 0x00280008583b7984 */ /* 0x000fe60008000800 */
[----:B------:R-:W-:Y:S01]  /*1fe0*/  HMMA.1688.F32.TF32 R44, R40, R26, R44 ;  /* 0x0000001a282c723c */ /* 0x000fe2000008102c */
[----:B------:R-:W-:Y:S04]  /*1ff0*/  LDS R24, [R89+UR8+0x2100] ;  /* 0x0021000859187984 */ /* 0x000fe80008000800 */
[----:B------:R-:W-:Y:S03]  /*2000*/  LDS R25, [R88+UR8+0x2100] ;  /* 0x0021000858197984 */ /* 0x000fe60008000800 */
[----:B-1----:R-:W-:Y:S01]  /*2010*/  HMMA.1688.F32.TF32 R40, R36, R30, R32 ;  /* 0x0000001e2428723c */ /* 0x002fe20000081020 */
[----:B------:R-:W1:Y:S04]  /*2020*/  LDSM.16.M88.4 R32, [R86+UR9+0x8000] ;  /* 0x008000095620783b */ /* 0x000e680008000200 */
[----:B------:R-:W2:Y:S01]  /*2030*/  LDSM.16.M88.4 R28, [R86+UR9+0x9000] ;  /* 0x00900009561c783b */ /* 0x000ea20008000200 */
[----:B------:R-:W-:-:S02]  /*2040*/  ULEA UR9, UR6, UR5, 0xe ;  /* 0x0000000506097291 */ /* 0x000fc4000f8e70ff */
[----:B------:R-:W-:Y:S01]  /*2050*/  HMMA.1688.F32.TF32 R52, R36, R26, R52 ;  /* 0x0000001a2434723c */ /* 0x000fe20000081034 */
[----:B------:R-:W-:Y:S04]  /*2060*/  LDS R26, [R89+UR8+0x2900] ;  /* 0x00290008591a7984 */ /* 0x000fe80008000800 */
[----:B------:R-:W3:Y:S03]  /*2070*/  LDS R27, [R88+UR8+0x2900] ;  /* 0x00290008581b7984 */ /* 0x000ee60008000800 */
[C---:B-1----:R-:W-:Y:S08]  /*2080*/  HMMA.1688.F32.TF32 R48, R56.reuse, R32, R48 ;  /* 0x000000203830723c */ /* 0x042ff00000081030 */
[----:B--2---:R-:W-:Y:S01]  /*2090*/  HMMA.1688.F32.TF32 R56, R56, R28, R44 ;  /* 0x0000001c3838723c */ /* 0x004fe2000008102c */
[----:B------:R-:W-:Y:S04]  /*20a0*/  LDS R44, [R89+UR8+0x3000] ;  /* 0x00300008592c7984 */ /* 0x000fe80008000800 */
[----:B------:R-:W-:Y:S03]  /*20b0*/  LDS R46, [R89+UR8+0x3800] ;  /* 0x00380008592e7984 */ /* 0x000fe60008000800 */
[----:B---3--:R-:W-:Y:S01]  /*20c0*/  HMMA.1688.F32.TF32 R40, R24, R32, R40 ;  /* 0x000000201828723c */ /* 0x008fe20000081028 */
[----:B------:R-:W-:Y:S01]  /*20d0*/  LDS R45, [R88+UR8+0x3000] ;  /* 0x00300008582d7984 */ /* 0x000fe20008000800 */
[----:B------:R-:W-:-:S02]  /*20e0*/  SEL R32, RZ, 0x4, P3 ;  /* 0x00000004ff207807 */ /* 0x000fc40001800000 */
[----:B------:R-:W-:Y:S01]  /*20f0*/  IADD3 R36, P3, PT, R6, R85, RZ ;  /* 0x0000005506247210 */ /* 0x000fe20007f7e0ff */
[----:B------:R-:W1:Y:S01]  /*2100*/  LDS R47, [R88+UR8+0x3800] ;  /* 0x00380008582f7984 */ /* 0x000e620008000800 */
[----:B------:R-:W-:Y:S02]  /*2110*/  SEL R32, R32, RZ, !P1 ;  /* 0x000000ff20207207 */ /* 0x000fe40004800000 */
[----:B------:R-:W-:Y:S01]  /*2120*/  HMMA.1688.F32.TF32 R52, R24, R28, R52 ;  /* 0x0000001c1834723c */ /* 0x000fe20000081034 */
[----:B------:R-:W-:Y:S01]  /*2130*/  SEL R24, RZ, 0x4, P2 ;  /* 0x00000004ff187807 */ /* 0x000fe20001000000 */
[----:B------:R-:W-:Y:S01]  /*2140*/  LDS R26, [R89+UR8+0x3900] ;  /* 0x00390008591a7984 */ /* 0x000fe20008000800 */
[----:B------:R-:W-:Y:S01]  /*2150*/  SEL R25, RZ, 0x4, P5 ;  /* 0x00000004ff197807 */ /* 0x000fe20002800000 */
[----:B------:R-:W-:Y:S01]  /*2160*/  IMAD.X R37, R83, 0x1, R72, P3 ;  /* 0x0000000153257824 */ /* 0x000fe200018e0648 */
[----:B------:R-:W-:Y:S01]  /*2170*/  SEL R24, R24, RZ, !P1 ;  /* 0x000000ff18187207 */ /* 0x000fe20004800000 */
[----:B------:R-:W-:Y:S01]  /*2180*/  LDS R27, [R88+UR8+0x3900] ;  /* 0x00390008581b7984 */ /* 0x000fe20008000800 */
[----:B------:R-:W-:-:S02]  /*2190*/  SEL R25, R25, RZ, !P1 ;  /* 0x000000ff19197207 */ /* 0x000fc40004800000 */
[----:B------:R-:W-:Y:S02]  /*21a0*/  ISETP.NE.U32.AND P2, PT, R24, RZ, PT ;  /* 0x000000ff1800720c */ /* 0x000fe40003f45070 */
[----:B------:R-:W-:Y:S02]  /*21b0*/  SEL R24, RZ, 0x4, P4 ;  /* 0x00000004ff187807 */ /* 0x000fe40002000000 */
[----:B------:R-:W-:Y:S02]  /*21c0*/  ISETP.NE.U32.AND P4, PT, R25, RZ, PT ;  /* 0x000000ff1900720c */ /* 0x000fe40003f85070 */
[----:B------:R-:W-:Y:S01]  /*21d0*/  SEL R24, R24, RZ, !P1 ;  /* 0x000000ff18187207 */ /* 0x000fe20004800000 */
[----:B------:R-:W-:Y:S01]  /*21e0*/  LDS R25, [R88+UR8+0x3100] ;  /* 0x0031000858197984 */ /* 0x000fe20008000800 */
[----:B------:R-:W-:Y:S02]  /*21f0*/  IADD3 R28, P6, PT, R8, R85, RZ ;  /* 0x00000055081c7210 */ /* 0x000fe40007fde0ff */
[----:B------:R-:W-:-:S02]  /*2200*/  ISETP.NE.U32.AND P5, PT, R24, RZ, PT ;  /* 0x000000ff1800720c */ /* 0x000fc40003fa5070 */
[----:B------:R-:W2:Y:S01]  /*2210*/  LDS R24, [R89+UR8+0x3100] ;  /* 0x0031000859187984 */ /* 0x000ea20008000800 */
[----:B------:R-:W-:Y:S01]  /*2220*/  IMAD.X R29, R83, 0x1, R74, P6 ;  /* 0x00000001531d7824 */ /* 0x000fe200030e064a */
[----:B------:R-:W-:Y:S01]  /*2230*/  BAR.SYNC.DEFER_BLOCKING 0x0 ;  /* 0x0000000000007b1d */ /* 0x000fe20000010000 */
[----:B------:R-:W-:Y:S01]  /*2240*/  ISETP.GE.AND P3, PT, R61, R84, PT ;  /* 0x000000543d00720c */ /* 0x000fe20003f66270 */
[----:B------:R-:W-:-:S06]  /*2250*/  ULEA UR8, UR6, UR5, 0xd ;  /* 0x0000000506087291 */ /* 0x000fcc000f8e68ff */
[----:B------:R-:W-:Y:S01]  /*2260*/  VIADD R93, R16, UR8 ;  /* 0x00000008105d7c36 */ /* 0x000fe20008000000 */
[C---:B-1----:R-:W-:Y:S08]  /*2270*/  HMMA.1688.F32.TF32 R48, R44.reuse, R34, R48 ;  /* 0x000000222c30723c */ /* 0x042ff00000081030 */
[----:B------:R-:W-:Y:S01]  /*2280*/  HMMA.1688.F32.TF32 R44, R44, R30, R56 ;  /* 0x0000001e2c2c723c */ /* 0x000fe20000081038 */
[----:B------:R-:W-:-:S05]  /*2290*/  VIADD R59, R15, UR9 ;  /* 0x000000090f3b7c36 */ /* 0x000fca0008000000 */
[----:B------:R-:W-:Y:S01]  /*22a0*/  @!PT LDS RZ, [RZ] ;  /* 0x00000000fffff984 */ /* 0x000fe20000000800 */
[----:B------:R-:W-:Y:S01]  /*22b0*/  @!PT LDS RZ, [RZ] ;  /* 0x00000000fffff984 */ /* 0x000fe20000000800 */
[----:B------:R-:W-:Y:S01]  /*22c0*/  @!PT LDS RZ, [RZ] ;  /* 0x00000000fffff984 */ /* 0x000fe20000000800 */
[----:B------:R1:W-:Y:S01]  /*22d0*/  LDGSTS.E [R59], desc[UR10][R28.64], P2 ;  /* 0x000000001c3b7fae */ /* 0x0003e200091a100a */
[----:B------:R-:W-:-:S05]  /*22e0*/  IADD3 R38, P2, PT, R7, R85, RZ ;  /* 0x0000005507267210 */ /* 0x000fca0007f5e0ff */
[----:B------:R-:W-:Y:S01]  /*22f0*/  IMAD.X R39, R83, 0x1, R73, P2 ;  /* 0x0000000153277824 */ /* 0x000fe200010e0649 */
[----:B------:R-:W-:Y:S01]  /*2300*/  ISETP.NE.U32.AND P2, PT, R32, RZ, PT ;  /* 0x000000ff2000720c */ /* 0x000fe20003f45070 */
[----:B--2---:R-:W-:Y:S03]  /*2310*/  HMMA.1688.F32.TF32 R52, R24, R30, R52 ;  /* 0x0000001e1834723c */ /* 0x004fe60000081034 */
[----:B------:R-:W-:Y:S01]  /*2320*/  LDGSTS.E [R59+0x800], desc[UR10][R38.64], P5 ;  /* 0x00800000263b7fae */ /* 0x000fe2000a9a100a */
[----:B------:R-:W-:Y:S02]  /*2330*/  IADD3 R32, P5, PT, R5, R85, RZ ;  /* 0x0000005505207210 */ /* 0x000fe40007fbe0ff */
[----:B-1----:R-:W-:Y:S01]  /*2340*/  SEL R28, RZ, 0x4, P3 ;  /* 0x00000004ff1c7807 */ /* 0x002fe20001800000 */
[----:B------:R-:W-:Y:S01]  /*2350*/  LDGSTS.E [R59+0x1000], desc[UR10][R36.64], P4 ;  /* 0x01000000243b7fae */ /* 0x000fe2000a1a100a */
[----:B------:R-:W-:Y:S01]  /*2360*/  ISETP.GE.AND P4, PT, R23, R84, PT ;  /* 0x000000541700720c */ /* 0x000fe20003f86270 */
[----:B------:R-:W-:Y:S01]  /*2370*/  IMAD.X R33, R83, 0x1, R71, P5 ;  /* 0x0000000153217824 */ /* 0x000fe200028e0647 */
[----:B------:R-:W-:-:S02]  /*2380*/  SEL R28, R28, RZ, !P1 ;  /* 0x000000ff1c1c7207 */ /* 0x000fc40004800000 */
[----:B------:R-:W-:Y:S02]  /*2390*/  SEL R29, RZ, 0x4, P4 ;  /* 0x00000004ff1d7807 */ /* 0x000fe40002000000 */
[----:B------:R1:W-:Y:S01]  /*23a0*/  LDGSTS.E [R59+0x1800], desc[UR10][R32.64], P2 ;  /* 0x01800000203b7fae */ /* 0x0003e200091a100a */
[-C--:B------:R-:W-:Y:S02]  /*23b0*/  ISETP.GE.AND P2, PT, R19, R84.reuse, PT ;  /* 0x000000541300720c */ /* 0x080fe40003f46270 */
[----:B------:R-:W-:Y:S02]  /*23c0*/  ISETP.NE.U32.AND P5, PT, R28, RZ, PT ;  /* 0x000000ff1c00720c */ /* 0x000fe40003fa5070 */
[----:B------:R-:W-:Y:S02]  /*23d0*/  ISETP.GE.AND P3, PT, R17, R84, PT ;  /* 0x000000541100720c */ /* 0x000fe40003f66270 */
[----:B------:R-:W-:Y:S02]  /*23e0*/  SEL R29, R29, RZ, !P1 ;  /* 0x000000ff1d1d7207 */ /* 0x000fe40004800000 */
[----:B------:R-:W-:-:S02]  /*23f0*/  SEL R28, RZ, 0x4, P2 ;  /* 0x00000004ff1c7807 */ /* 0x000fc40001000000 */
[----:B------:R-:W-:Y:S01]  /*2400*/  ISETP.GE.AND P2, PT, R10, R84, PT ;  /* 0x000000540a00720c */ /* 0x000fe20003f46270 */
[----:B-1----:R-:W-:Y:S01]  /*2410*/  HMMA.1688.F32.TF32 R32, R24, R34, R40 ;  /* 0x000000221820723c */ /* 0x002fe20000081028 */
[----:B------:R-:W-:Y:S01]  /*2420*/  IADD3 R36, P6, PT, R4, R85, RZ ;  /* 0x0000005504247210 */ /* 0x000fe20007fde0ff */
[----:B------:R-:W-:Y:S01]  /*2430*/  VIADD R84, R84, 0xffffffe0 ;  /* 0xffffffe054547836 */ /* 0x000fe20000000000 */
[----:B------:R-:W-:Y:S02]  /*2440*/  SEL R38, RZ, 0x4, P3 ;  /* 0x00000004ff267807 */ /* 0x000fe40001800000 */
[----:B------:R-:W-:Y:S01]  /*2450*/  ISETP.NE.U32.AND P4, PT, R29, RZ, PT ;  /* 0x000000ff1d00720c */ /* 0x000fe20003f85070 */
[----:B------:R-:W-:Y:S01]  /*2460*/  IMAD.X R37, R83, 0x1, R70, P6 ;  /* 0x0000000153257824 */ /* 0x000fe200030e0646 */
[----:B------:R-:W-:Y:S02]  /*2470*/  SEL R28, R28, RZ, !P1 ;  /* 0x000000ff1c1c7207 */ /* 0x000fe40004800000 */
[----:B------:R-:W-:-:S02]  /*2480*/  SEL R29, RZ, 0x4, P2 ;  /* 0x00000004ff1d7807 */ /* 0x000fc40001000000 */
[----:B------:R-:W-:Y:S01]  /*2490*/  SEL R38, R38, RZ, !P1 ;  /* 0x000000ff26267207 */ /* 0x000fe20004800000 */
[----:B------:R1:W-:Y:S01]  /*24a0*/  LDGSTS.E [R59+0x2000], desc[UR10][R36.64], P5 ;  /* 0x02000000243b7fae */ /* 0x0003e2000a9a100a */
[----:B------:R-:W-:Y:S02]  /*24b0*/  ISETP.NE.U32.AND P2, PT, R28, RZ, PT ;  /* 0x000000ff1c00720c */ /* 0x000fe40003f45070 */
[----:B------:R-:W-:Y:S02]  /*24c0*/  SEL R29, R29, RZ, !P1 ;  /* 0x000000ff1d1d7207 */ /* 0x000fe40004800000 */
[-C--:B------:R-:W-:Y:S02]  /*24d0*/  IADD3 R28, P6, PT, R3, R85.reuse, RZ ;  /* 0x00000055031c7210 */ /* 0x080fe40007fde0ff */
[----:B------:R-:W-:Y:S02]  /*24e0*/  ISETP.NE.U32.AND P3, PT, R38, RZ, PT ;  /* 0x000000ff2600720c */ /* 0x000fe40003f65070 */
[----:B------:R-:W-:Y:S01]  /*24f0*/  ISETP.NE.U32.AND P1, PT, R29, RZ, PT ;  /* 0x000000ff1d00720c */ /* 0x000fe20003f25070 */
[----:B------:R-:W-:Y:S01]  /*2500*/  IMAD.X R29, R83, 0x1, R68, P6 ;  /* 0x00000001531d7824 */ /* 0x000fe200030e0644 */
[----:B------:R-:W-:-:S02]  /*2510*/  IADD3 R40, P6, PT, R2, R85, RZ ;  /* 0x0000005502287210 */ /* 0x000fc40007fde0ff */
[----:B------:R-:W-:Y:S02]  /*2520*/  IADD3 R38, P5, PT, R0, R85, RZ ;  /* 0x0000005500267210 */ /* 0x000fe40007fbe0ff */
[----:B------:R2:W-:Y:S01]  /*2530*/  LDGSTS.E [R59+0x2800], desc[UR10][R28.64], P4 ;  /* 0x028000001c3b7fae */ /* 0x0005e2000a1a100a */
[----:B------:R-:W-:Y:S01]  /*2540*/  IMAD.X R41, R83, 0x1, R66, P6 ;  /* 0x0000000153297824 */ /* 0x000fe200030e0642 */
[----:B------:R-:W-:Y:S01]  /*2550*/  IADD3 R42, P4, PT, R9, R82, RZ ;  /* 0x00000052092a7210 */ /* 0x000fe20007f9e0ff */
[----:B------:R-:W-:Y:S01]  /*2560*/  IMAD.X R39, R83, 0x1, R62, P5 ;  /* 0x0000000153277824 */ /* 0x000fe200028e063e */
[----:B------:R-:W-:Y:S02]  /*2570*/  IADD3 R82, P5, PT, R82, R60, RZ ;  /* 0x0000003c52527210 */ /* 0x000fe40007fbe0ff */
[----:B------:R3:W-:Y:S01]  /*2580*/  LDGSTS.E [R59+0x3000], desc[UR10][R40.64], P3 ;  /* 0x03000000283b7fae */ /* 0x0007e200099a100a */
[----:B------:R-:W-:Y:S01]  /*2590*/  IMAD.X R43, R81, 0x1, R20, P4 ;  /* 0x00000001512b7824 */ /* 0x000fe200020e0614 */
[----:B------:R-:W-:Y:S01]  /*25a0*/  IADD3 R56, P3, PT, R9, R78, RZ ;  /* 0x0000004e09387210 */ /* 0x000fe20007f7e0ff */
[----:B------:R-:W-:Y:S01]  /*25b0*/  IMAD.X R81, R81, 0x1, R22, P5 ;  /* 0x0000000151517824 */ /* 0x000fe200028e0616 */
[----:B------:R3:W-:Y:S01]  /*25c0*/  LDGSTS.E [R59+0x3800], desc[UR10][R38.64], P2 ;  /* 0x03800000263b7fae */ /* 0x0007e200091a100a */
[----:B-1----:R-:W-:-:S02]  /*25d0*/  IADD3 R36, P2, PT, R9, R80, RZ ;  /* 0x0000005009247210 */ /* 0x002fc40007f5e0ff */
[----:B--2---:R-:W-:Y:S01]  /*25e0*/  IADD3 R28, P4, PT, R9, R76, RZ ;  /* 0x0000004c091c7210 */ /* 0x004fe20007f9e0ff */
[--C-:B------:R-:W-:Y:S01]  /*25f0*/  IMAD.X R57, R77, 0x1, R20.reuse, P3 ;  /* 0x000000014d397824 */ /* 0x100fe200018e0614 */
[----:B------:R-:W0:Y:S01]  /*2600*/  LDGDEPBAR ;  /* 0x00000000000079af */ /* 0x000e220000000000 */
[--C-:B------:R-:W-:Y:S01]  /*2610*/  IMAD.X R37, R79, 0x1, R20.reuse, P2 ;  /* 0x000000014f257824 */ /* 0x100fe200010e0614 */
[-C--:B------:R-:W-:Y:S01]  /*2620*/  IADD3 R76, P2, PT, R76, R60.reuse, RZ ;  /* 0x0000003c4c4c7210 */ /* 0x080fe20007f5e0ff */
[C---:B------:R-:W-:Y:S01]  /*2630*/  IMAD.X R29, R75.reuse, 0x1, R20, P4 ;  /* 0x000000014b1d7824 */ /* 0x040fe200020e0614 */
[----:B------:R3:W-:Y:S01]  /*2640*/  LDGSTS.E [R93+0x8000], desc[UR10][R42.64], P1 ;  /* 0x080000002a5d7fae */ /* 0x0007e200089a100a */
[-C--:B------:R-:W-:Y:S02]  /*2650*/  IADD3 R78, P3, PT, R78, R60.reuse, RZ ;  /* 0x0000003c4e4e7210 */ /* 0x080fe40007f7e0ff */
[----:B------:R-:W-:Y:S01]  /*2660*/  IADD3 R80, P4, PT, R80, R60, RZ ;  /* 0x0000003c50507210 */ /* 0x000fe20007f9e0ff */
[----:B------:R3:W-:Y:S01]  /*2670*/  LDGSTS.E [R93+0x8800], desc[UR10][R36.64], P1 ;  /* 0x08800000245d7fae */ /* 0x0007e200089a100a */
[----:B------:R-:W-:Y:S01]  /*2680*/  LEA R85, P6, R18, R85, 0x2 ;  /* 0x0000005512557211 */ /* 0x000fe200078c10ff */
[----:B------:R-:W-:-:S02]  /*2690*/  IMAD.X R75, R75, 0x1, R22, P2 ;  /* 0x000000014b4b7824 */ /* 0x000fc400010e0616 */
[----:B------:R3:W-:Y:S01]  /*26a0*/  LDGSTS.E [R93+0x9000], desc[UR10][R56.64], P1 ;  /* 0x09000000385d7fae */ /* 0x0007e200089a100a */
[--C-:B------:R-:W-:Y:S02]  /*26b0*/  IMAD.X R77, R77, 0x1, R22.reuse, P3 ;  /* 0x000000014d4d7824 */ /* 0x100fe400018e0616 */
[----:B------:R-:W-:Y:S01]  /*26c0*/  IMAD.X R79, R79, 0x1, R22, P4 ;  /* 0x000000014f4f7824 */ /* 0x000fe200020e0616 */
[----:B------:R3:W-:Y:S01]  /*26d0*/  LDGSTS.E [R93+0x9800], desc[UR10][R28.64], P1 ;  /* 0x098000001c5d7fae */ /* 0x0007e200089a100a */
[----:B------:R-:W-:Y:S01]  /*26e0*/  ISETP.NE.U32.AND P1, PT, R91, UR4, PT ;  /* 0x000000045b007c0c */ /* 0x000fe2000bf25070 */
[----:B------:R-:W-:Y:S02]  /*26f0*/  IMAD.X R83, R83, 0x1, R64, P6 ;  /* 0x0000000153537824 */ /* 0x000fe400030e0640 */
[----:B------:R-:W0:Y:S10]  /*2700*/  LDGDEPBAR ;  /* 0x00000000000079af */ /* 0x000e340000000000 */
[----:B---3--:R-:W-:Y:S05]  /*2710*/  @P1 BRA `(.L_x_1) ;  /* 0xfffffff400841947 */ /* 0x008fea000383ffff */
.L_x_0:
[----:B------:R-:W-:-:S04]  /*2720*/  DEPBAR.LE SB0, 0x0 ;  /* 0x000080000000791a */ /* 0x000fc80000000000 */
[----:B------:R-:W-:Y:S01]  /*2730*/  IMAD.MOV.U32 R4, RZ, RZ, R49 ;  /* 0x000000ffff047224 */ /* 0x000fe200078e0031 */
[----:B------:R-:W-:Y:S01]  /*2740*/  LOP3.LUT R2, R12, 0x8, RZ, 0x3c, !PT ;  /* 0x000000080c027812 */ /* 0x000fe200078e3cff */
[----:B------:R-:W-:Y:S01]  /*2750*/  IMAD.MOV.U32 R8, RZ, RZ, R33 ;  /* 0x000000ffff087224 */ /* 0x000fe200078e0021 */
[----:B------:R-:W-:Y:S01]  /*2760*/  LOP3.LUT R17, R11, 0x8, RZ, 0x3c, !PT ;  /* 0x000000080b117812 */ /* 0x000fe200078e3cff */
[----:B------:R-:W-:Y:S01]  /*2770*/  IMAD.MOV.U32 R18, RZ, RZ, R51 ;  /* 0x000000ffff127224 */ /* 0x000fe200078e0033 */
[----:B------:R-:W1:Y:S01]  /*2780*/  LDC R25, c[0x0][0x3b8] ;  /* 0x0000ee00ff197b82 */ /* 0x000e620000000800 */
[----:B------:R-:W-:-:S07]  /*2790*/  IMAD.MOV.U32 R49, RZ, RZ, R44 ;  /* 0x000000ffff317224 */ /* 0x000fce00078e002c */
[----:B------:R-:W-:Y:S01]  /*27a0*/  BAR.SYNC.DEFER_BLOCKING 0x0 ;  /* 0x0000000000007b1d */ /* 0x000fe20000010000 */
[----:B------:R-:W-:Y:S01]  /*27b0*/  IMAD.MOV.U32 R5, RZ, RZ, R45 ;  /* 0x000000ffff057224 */ /* 0x000fe200078e002d */
[C---:B------:R-:W-:Y:S01]  /*27c0*/  LOP3.LUT R0, R14.reuse, R69, RZ, 0xfc, !PT ;  /* 0x000000450e007212 */ /* 0x040fe200078efcff */
[----:B------:R-:W-:Y:S01]  /*27d0*/  IMAD.MOV.U32 R26, RZ, RZ, R35 ;  /* 0x000000ffff1a7224 */ /* 0x000fe200078e0023 */
[C---:B------:R-:W-:Y:S01]  /*27e0*/  LOP3.LUT R6, R14.reuse, 0x38, R69, 0xfe, !PT ;  /* 0x000000380e067812 */ /* 0x040fe200078efe45 */
[----:B------:R-:W-:Y:S01]  /*27f0*/  IMAD.MOV.U32 R33, RZ, RZ, R52 ;  /* 0x000000ffff217224 */ /* 0x000fe200078e0034 */
[----:B------:R-:W2:Y:S01]  /*2800*/  LDCU UR4, c[0x0][0x3b4] ;  /* 0x00007680ff0477ac */ /* 0x000ea20008000800 */
[----:B------:R-:W-:Y:S01]  /*2810*/  IMAD.MOV.U32 R9, RZ, RZ, R53 ;  /* 0x000000ffff097224 */ /* 0x000fe200078e0035 */
[C---:B------:R-:W-:Y:S01]  /*2820*/  LOP3.LUT R20, R14.reuse, 0x34, R69, 0xfe, !PT ;  /* 0x000000340e147812 */ /* 0x040fe200078efe45 */
[----:B------:R-:W-:Y:S01]  /*2830*/  IMAD.MOV.U32 R51, RZ, RZ, R46 ;  /* 0x000000ffff337224 */ /* 0x000fe200078e002e */
[----:B------:R-:W3:Y:S01]  /*2840*/  LDCU.64 UR6, c[0x0][0x390] ;  /* 0x00007200ff0677ac */ /* 0x000ee20008000a00 */
[----:B------:R-:W-:Y:S01]  /*2850*/  IMAD.MOV.U32 R19, RZ, RZ, R47 ;  /* 0x000000ffff137224 */ /* 0x000fe200078e002f */
[C-C-:B------:R-:W-:Y:S01]  /*2860*/  LOP3.LUT R16, R14.reuse, 0x30, R69.reuse, 0xfe, !PT ;  /* 0x000000300e107812 */ /* 0x140fe200078efe45 */
[----:B------:R-:W-:Y:S01]  /*2870*/  IMAD.MOV.U32 R35, RZ, RZ, R54 ;  /* 0x000000ffff237224 */ /* 0x000fe200078e0036 */
[C---:B------:R-:W-:Y:S01]  /*2880*/  LOP3.LUT R22, R14.reuse, 0x2c, R69, 0xfe, !PT ;  /* 0x0000002c0e167812 */ /* 0x040fe200078efe45 */
[----:B------:R-:W-:Y:S01]  /*2890*/  IMAD.MOV.U32 R27, RZ, RZ, R55 ;  /* 0x000000ffff1b7224 */ /* 0x000fe200078e0037 */
[----:B------:R-:W-:-:S02]  /*28a0*/  LOP3.LUT R24, R14, 0x28, R69, 0xfe, !PT ;  /* 0x000000280e187812 */ /* 0x000fc400078efe45 */
[C-C-:B------:R-:W-:Y:S02]  /*28b0*/  LOP3.LUT R28, R14.reuse, 0x20, R69.reuse, 0xfe, !PT ;  /* 0x000000200e1c7812 */ /* 0x140fe400078efe45 */
[C-C-:B------:R-:W-:Y:S02]  /*28c0*/  LOP3.LUT R30, R14.reuse, 0x1c, R69.reuse, 0xfe, !PT ;  /* 0x0000001c0e1e7812 */ /* 0x140fe400078efe45 */
[C-C-:B------:R-:W-:Y:S01]  /*28d0*/  LOP3.LUT R10, R14.reuse, 0x14, R69.reuse, 0xfe, !PT ;  /* 0x000000140e0a7812 */ /* 0x140fe200078efe45 */
[----:B------:R-:W-:Y:S01]  /*28e0*/  STS.64 [R12+UR5], R48 ;  /* 0x000000300c007988 */ /* 0x000fe20008000a05 */
[----:B--2---:R-:W-:Y:S01]  /*28f0*/  IMAD R13, R13, UR4, RZ ;  /* 0x000000040d0d7c24 */ /* 0x004fe2000f8e02ff */
[----:B------:R-:W-:Y:S02]  /*2900*/  LOP3.LUT R36, R14, 0xc, R69, 0xfe, !PT ;  /* 0x0000000c0e247812 */ /* 0x000fe400078efe45 */
[----:B------:R-:W-:Y:S01]  /*2910*/  STS.64 [R12+UR5+0x400], R4 ;  /* 0x000400040c007988 */ /* 0x000fe20008000a05 */
[C---:B------:R-:W-:Y:S01]  /*2920*/  ISETP.LT.AND P3, PT, R0.reuse, R21, !P0 ;  /* 0x000000150000720c */ /* 0x040fe20004761270 */
[----:B-1----:R-:W-:Y:S01]  /*2930*/  IMAD R0, R0, R25, RZ ;  /* 0x0000001900007224 */ /* 0x002fe200078e02ff */
[----:B------:R-:W-:Y:S01]  /*2940*/  ISETP.LT.AND P1, PT, R6, R21, !P0 ;  /* 0x000000150600720c */ /* 0x000fe20004721270 */
[----:B------:R1:W-:Y:S01]  /*2950*/  STS.64 [R12+UR5+0x200], R32 ;  /* 0x000200200c007988 */ /* 0x0003e20008000a05 */
[----:B------:R-:W-:-:S03]  /*2960*/  IMAD R15, R36, R25, RZ ;  /* 0x00000019240f7224 */ /* 0x000fc600078e02ff */
[----:B------:R2:W-:Y:S04]  /*2970*/  STS.64 [R12+UR5+0x600], R8 ;  /* 0x000600080c007988 */ /* 0x0005e80008000a05 */
[----:B------:R-:W-:Y:S04]  /*2980*/  STS.64 [R2+UR5+0x4000], R50 ;  /* 0x0040003202007988 */ /* 0x000fe80008000a05 */
[----:B------:R4:W-:Y:S01]  /*2990*/  STS.64 [R2+UR5+0x4400], R18 ;  /* 0x0044001202007988 */ /* 0x0009e20008000a05 */
[----:B-1----:R-:W-:-:S03]  /*29a0*/  LOP3.LUT R32, R14, 0x18, R69, 0xfe, !PT ;  /* 0x000000180e207812 */ /* 0x002fc600078efe45 */
[----:B------:R1:W-:Y:S01]  /*29b0*/  STS.64 [R2+UR5+0x4200], R34 ;  /* 0x0042002202007988 */ /* 0x0003e20008000a05 */
[----:B--2---:R-:W-:-:S03]  /*29c0*/  LOP3.LUT R8, R14, 0x8, R69, 0xfe, !PT ;  /* 0x000000080e087812 */ /* 0x004fc600078efe45 */
[----:B------:R2:W-:Y:S01]  /*29d0*/  STS.64 [R2+UR5+0x4600], R26 ;  /* 0x0046001a02007988 */ /* 0x0005e20008000a05 */
[----:B------:R-:W-:Y:S01]  /*29e0*/  BAR.SYNC.DEFER_BLOCKING 0x0 ;  /* 0x0000000000007b1d */ /* 0x000fe20000010000 */
[C-C-:B----4-:R-:W-:Y:S02]  /*29f0*/  LOP3.LUT R18, R14.reuse, 0x3c, R69.reuse, 0xfe, !PT ;  /* 0x0000003c0e127812 */ /* 0x150fe400078efe45 */
[C---:B---3--:R-:W-:Y:S02]  /*2a00*/  LEA R19, P4, R13.reuse, UR6, 0x2 ;  /* 0x000000060d137c11 */ /* 0x048fe4000f8810ff */
[--C-:B-1----:R-:W-:Y:S02]  /*2a10*/  LOP3.LUT R34, R14, 0x10, R69.reuse, 0xfe, !PT ;  /* 0x000000100e227812 */ /* 0x102fe400078efe45 */
[----:B------:R-:W-:Y:S01]  /*2a20*/  LEA.HI.X.SX32 R23, R13, UR7, 0x2, P4 ;  /* 0x000000070d177c11 */ /* 0x000fe2000a0f16ff */
[----:B------:R-:W-:Y:S01]  /*2a30*/  IMAD R13, R8, R25, RZ ;  /* 0x00000019080d7224 */ /* 0x000fe200078e02ff */
[----:B--2---:R-:W-:-:S02]  /*2a40*/  LOP3.LUT R26, R14, 0x24, R69, 0xfe, !PT ;  /* 0x000000240e1a7812 */ /* 0x004fc400078efe45 */
[----:B------:R-:W-:Y:S02]  /*2a50*/  LOP3.LUT R14, R14, 0x4, R69, 0xfe, !PT ;  /* 0x000000040e0e7812 */ /* 0x000fe400078efe45 */
[----:B------:R-:W-:Y:S02]  /*2a60*/  LEA R6, P6, R0, R19, 0x2 ;  /* 0x0000001300067211 */ /* 0x000fe400078c10ff */
[C---:B------:R-:W-:Y:S01]  /*2a70*/  ISETP.LT.AND P2, PT, R14.reuse, R21, !P0 ;  /* 0x000000150e00720c */ /* 0x040fe20004741270 */
[----:B------:R-:W-:Y:S01]  /*2a80*/  IMAD R14, R14, R25, RZ ;  /* 0x000000190e0e7224 */ /* 0x000fe200078e02ff */
[----:B------:R-:W-:Y:S02]  /*2a90*/  ISETP.LT.AND P4, PT, R8, R21, !P0 ;  /* 0x000000150800720c */ /* 0x000fe40004781270 */
[----:B------:R-:W-:Y:S01]  /*2aa0*/  LEA.HI.X.SX32 R7, R0, R23, 0x2, P6 ;  /* 0x0000001700077211 */ /* 0x000fe200030f16ff */
[----:B------:R-:W-:Y:S01]  /*2ab0*/  IMAD R0, R25, 0x20, R0 ;  /* 0x0000002019007824 */ /* 0x000fe200078e0200 */
[----:B------:R-:W-:-:S02]  /*2ac0*/  LEA R8, P5, R14, R19, 0x2 ;  /* 0x000000130e087211 */ /* 0x000fc400078a10ff */
[----:B------:R-:W-:Y:S01]  /*2ad0*/  LEA R12, P6, R13, R19, 0x2 ;  /* 0x000000130d0c7211 */ /* 0x000fe200078c10ff */
[----:B------:R-:W1:Y:S01]  /*2ae0*/  LDS.64 R38, [R11+UR5] ;  /* 0x000000050b267984 */ /* 0x000e620008000a00 */
[----:B------:R-:W-:Y:S02]  /*2af0*/  LEA.HI.X.SX32 R9, R14, R23, 0x2, P5 ;  /* 0x000000170e097211 */ /* 0x000fe400028f16ff */
[----:B------:R-:W-:Y:S01]  /*2b00*/  LEA R14, P5, R15, R19, 0x2 ;  /* 0x000000130f0e7211 */ /* 0x000fe200078a10ff */
[----:B------:R-:W2:Y:S01]  /*2b10*/  LDS.64 R44, [R17+UR5] ;  /* 0x00000005112c7984 */ /* 0x000ea20008000a00 */
[-C--:B------:R-:W-:Y:S02]  /*2b20*/  LEA.HI.X.SX32 R13, R13, R23.reuse, 0x2, P6 ;  /* 0x000000170d0d7211 */ /* 0x080fe400030f16ff */
[----:B------:R-:W-:Y:S01]  /*2b30*/  LEA.HI.X.SX32 R15, R15, R23, 0x2, P5 ;  /* 0x000000170f0f7211 */ /* 0x000fe200028f16ff */
[----:B------:R-:W3:Y:S01]  /*2b40*/  LDS.64 R4, [R11+UR5+0x800] ;  /* 0x000800050b047984 */ /* 0x000ee20008000a00 */
[----:B------:R-:W-:-:S03]  /*2b50*/  ISETP.LT.AND P5, PT, R10, R21, !P0 ;  /* 0x000000150a00720c */ /* 0x000fc600047a1270 */
[----:B------:R-:W4:Y:S04]  /*2b60*/  LDS.64 R2, [R17+UR5+0x800] ;  /* 0x0008000511027984 */ /* 0x000f280008000a00 */
[----:B------:R-:W5:Y:S04]  /*2b70*/  LDS.64 R40, [R11+UR5+0x1000] ;  /* 0x001000050b287984 */ /* 0x000f680008000a00 */
[----:B------:R-:W5:Y:S04]  /*2b80*/  LDS.64 R46, [R17+UR5+0x1000] ;  /* 0x00100005112e7984 */ /* 0x000f680008000a00 */
[----:B------:R1:W5:Y:S04]  /*2b90*/  LDS.64 R42, [R11+UR5+0x1800] ;  /* 0x001800050b2a7984 */ /* 0x0003680008000a00 */
[----:B------:R-:W5:Y:S01]  /*2ba0*/  LDS.64 R48, [R17+UR5+0x1800] ;  /* 0x0018000511307984 */ /* 0x000f620008000a00 */
[----:B-1----:R-:W-:-:S05]  /*2bb0*/  IMAD R11, R10, R25, RZ ;  /* 0x000000190a0b7224 */ /* 0x002fca00078e02ff */
[C---:B------:R-:W-:Y:S01]  /*2bc0*/  LEA R10, P6, R11.reuse, R19, 0x2 ;  /* 0x000000130b0a7211 */ /* 0x040fe200078c10ff */
[----:B------:R1:W-:Y:S01]  /*2bd0*/  @P3 STG.E desc[UR10][R6.64], R38 ;  /* 0x0000002606003986 */ /* 0x0003e2000c10190a */
[----:B------:R-:W-:Y:S02]  /*2be0*/  ISETP.LT.AND P3, PT, R36, R21, !P0 ;  /* 0x000000152400720c */ /* 0x000fe40004761270 */
[----:B------:R-:W-:Y:S01]  /*2bf0*/  LEA.HI.X.SX32 R11, R11, R23, 0x2, P6 ;  /* 0x000000170b0b7211 */ /* 0x000fe200030f16ff */
[----:B--2---:R2:W-:Y:S01]  /*2c00*/  @P2 STG.E desc[UR10][R8.64], R44 ;  /* 0x0000002c08002986 */ /* 0x0045e2000c10190a */
[C---:B------:R-:W-:Y:S01]  /*2c10*/  ISETP.LT.AND P2, PT, R34.reuse, R21, !P0 ;  /* 0x000000152200720c */ /* 0x040fe20004741270 */
[----:B------:R-:W-:Y:S02]  /*2c20*/  IMAD R34, R34, R25, RZ ;  /* 0x0000001922227224 */ /* 0x000fe400078e02ff */
[----:B---3--:R3:W-:Y:S03]  /*2c30*/  @P4 STG.E desc[UR10][R12.64], R4 ;  /* 0x000000040c004986 */ /* 0x0087e6000c10190a */
[----:B-1----:R-:W-:-:S03]  /*2c40*/  LEA R6, P4, R34, R19, 0x2 ;  /* 0x0000001322067211 */ /* 0x002fc600078810ff */
[----:B----4-:R1:W-:Y:S01]  /*2c50*/  @P3 STG.E desc[UR10][R14.64], R2 ;  /* 0x000000020e003986 */ /* 0x0103e2000c10190a */
[C---:B------:R-:W-:Y:S01]  /*2c60*/  ISETP.LT.AND P3, PT, R32.reuse, R21, !P0 ;  /* 0x000000152000720c */ /* 0x040fe20004761270 */
[----:B------:R-:W-:Y:S01]  /*2c70*/  IMAD R32, R32, R25, RZ ;  /* 0x0000001920207224 */ /* 0x000fe200078e02ff */
[----:B------:R-:W-:Y:S02]  /*2c80*/  LEA.HI.X.SX32 R7, R34, R23, 0x2, P4 ;  /* 0x0000001722077211 */ /* 0x000fe400020f16ff */
[C---:B------:R-:W-:Y:S01]  /*2c90*/  ISETP.LT.AND P4, PT, R30.reuse, R21, !P0 ;  /* 0x000000151e00720c */ /* 0x040fe20004781270 */
[----:B------:R-:W-:Y:S02]  /*2ca0*/  IMAD R30, R30, R25, RZ ;  /* 0x000000191e1e7224 */ /* 0x000fe400078e02ff */
[----:B-----5:R4:W-:Y:S01]  /*2cb0*/  @P2 STG.E desc[UR10][R6.64], R40 ;  /* 0x0000002806002986 */ /* 0x0209e2000c10190a */
[-C--:B--2---:R-:W-:Y:S02]  /*2cc0*/  LEA R8, P2, R32, R19.reuse, 0x2 ;  /* 0x0000001320087211 */ /* 0x084fe400078410ff */
[----:B---3--:R-:W-:Y:S01]  /*2cd0*/  LEA R12, P6, R30, R19, 0x2 ;  /* 0x000000131e0c7211 */ /* 0x008fe200078c10ff */
[----:B------:R2:W-:Y:S01]  /*2ce0*/  @P5 STG.E desc[UR10][R10.64], R46 ;  /* 0x0000002e0a005986 */ /* 0x0005e2000c10190a */
[----:B------:R-:W-:Y:S01]  /*2cf0*/  LEA.HI.X.SX32 R9, R32, R23, 0x2, P2 ;  /* 0x0000001720097211 */ /* 0x000fe200010f16ff */
[----:B-1----:R-:W-:Y:S01]  /*2d00*/  IMAD R2, R25, 0x4, R0 ;  /* 0x0000000419027824 */ /* 0x002fe200078e0200 */
[----:B------:R-:W-:-:S02]  /*2d10*/  ISETP.LT.AND P5, PT, R28, R21, !P0 ;  /* 0x000000151c00720c */ /* 0x000fc400047a1270 */
[----:B------:R-:W-:Y:S01]  /*2d20*/  ISETP.LT.AND P2, PT, R26, R21, !P0 ;  /* 0x000000151a00720c */ /* 0x000fe20004741270 */
[----:B------:R1:W-:Y:S01]  /*2d30*/  @P3 STG.E desc[UR10][R8.64], R42 ;  /* 0x0000002a08003986 */ /* 0x0003e2000c10190a */
[C---:B------:R-:W-:Y:S01]  /*2d40*/  IMAD R4, R25.reuse, 0x4, R2 ;  /* 0x0000000419047824 */ /* 0x040fe200078e0202 */
[----:B----4-:R-:W-:Y:S02]  /*2d50*/  LEA R6, P3, R0, R19, 0x2 ;  /* 0x0000001300067211 */ /* 0x010fe400078610ff */
[----:B------:R-:W-:Y:S02]  /*2d60*/  LEA.HI.X.SX32 R13, R30, R23, 0x2, P6 ;  /* 0x000000171e0d7211 */ /* 0x000fe400030f16ff */
[----:B--2---:R-:W-:Y:S02]  /*2d70*/  LEA R10, P6, R2, R19, 0x2 ;  /* 0x00000013020a7211 */ /* 0x004fe400078c10ff */
[-C--:B------:R-:W-:Y:S01]  /*2d80*/  LEA.HI.X.SX32 R7, R0, R23.reuse, 0x2, P3 ;  /* 0x0000001700077211 */ /* 0x080fe200018f16ff */
[C---:B------:R-:W-:Y:S01]  /*2d90*/  IMAD R0, R25.reuse, 0x4, R4 ;  /* 0x0000000419007824 */ /* 0x040fe200078e0204 */
[----:B------:R-:W-:Y:S01]  /*2da0*/  LEA.HI.X.SX32 R11, R2, R23, 0x2, P6 ;  /* 0x00000017020b7211 */ /* 0x000fe200030f16ff */
[----:B------:R2:W-:Y:S01]  /*2db0*/  @P4 STG.E desc[UR10][R12.64], R48 ;  /* 0x000000300c004986 */ /* 0x0005e2000c10190a */
[----:B-1----:R-:W-:Y:S01]  /*2dc0*/  LEA R8, P6, R4, R19, 0x2 ;  /* 0x0000001304087211 */ /* 0x002fe200078c10ff */
[C---:B------:R-:W-:Y:S01]  /*2dd0*/  IMAD R2, R25.reuse, 0x4, R0 ;  /* 0x0000000419027824 */ /* 0x040fe200078e0200 */
[-C--:B------:R-:W-:Y:S01]  /*2de0*/  ISETP.LT.AND P4, PT, R22, R21.reuse, !P0 ;  /* 0x000000151600720c */ /* 0x080fe20004781270 */
[----:B------:R1:W-:Y:S01]  /*2df0*/  @P5 STG.E desc[UR10][R6.64], R39 ;  /* 0x0000002706005986 */ /* 0x0003e2000c10190a */
[-C--:B------:R-:W-:Y:S01]  /*2e00*/  ISETP.LT.AND P5, PT, R24, R21.reuse, !P0 ;  /* 0x000000151800720c */ /* 0x080fe200047a1270 */
[C---:B------:R-:W-:Y:S01]  /*2e10*/  IMAD R17, R25.reuse, 0x4, R2 ;  /* 0x0000000419117824 */ /* 0x040fe200078e0202 */
[----:B------:R-:W-:Y:S01]  /*2e20*/  ISETP.LT.AND P3, PT, R16, R21, !P0 ;  /* 0x000000151000720c */ /* 0x000fe20004761270 */
[----:B------:R3:W-:Y:S01]  /*2e30*/  @P2 STG.E desc[UR10][R10.64], R45 ;  /* 0x0000002d0a002986 */ /* 0x0007e2000c10190a */
[----:B------:R-:W-:Y:S01]  /*2e40*/  LEA.HI.X.SX32 R9, R4, R23, 0x2, P6 ;  /* 0x0000001704097211 */ /* 0x000fe200030f16ff */
[----:B------:R-:W-:Y:S01]  /*2e50*/  IMAD R4, R25, 0x4, R17 ;  /* 0x0000000419047824 */ /* 0x000fe200078e0211 */
[----:B------:R-:W-:-:S02]  /*2e60*/  LEA R14, P6, R2, R19, 0x2 ;  /* 0x00000013020e7211 */ /* 0x000fc400078c10ff */
[----:B--2---:R-:W-:Y:S02]  /*2e70*/  LEA R12, P2, R0, R19, 0x2 ;  /* 0x00000013000c7211 */ /* 0x004fe400078410ff */
[-C--:B------:R-:W-:Y:S02]  /*2e80*/  LEA.HI.X.SX32 R15, R2, R23.reuse, 0x2, P6 ;  /* 0x00000017020f7211 */ /* 0x080fe400030f16ff */
[----:B------:R-:W-:Y:S01]  /*2e90*/  LEA.HI.X.SX32 R13, R0, R23, 0x2, P2 ;  /* 0x00000017000d7211 */ /* 0x000fe200010f16ff */
[----:B------:R-:W-:Y:S01]  /*2ea0*/  IMAD R0, R25, 0x4, R4 ;  /* 0x0000000419007824 */ /* 0x000fe200078e0204 */
[CC--:B-1----:R-:W-:Y:S01]  /*2eb0*/  LEA R6, P2, R17.reuse, R19.reuse, 0x2 ;  /* 0x0000001311067211 */ /* 0x0c2fe200078410ff */
[----:B------:R1:W-:Y:S01]  /*2ec0*/  @P5 STG.E desc[UR10][R8.64], R5 ;  /* 0x0000000508005986 */ /* 0x0003e2000c10190a */
[----:B------:R-:W-:Y:S02]  /*2ed0*/  LEA R16, P6, R4, R19, 0x2 ;  /* 0x0000001304107211 */ /* 0x000fe400078c10ff */
[----:B------:R-:W-:Y:S01]  /*2ee0*/  LEA.HI.X.SX32 R7, R17, R23, 0x2, P2 ;  /* 0x0000001711077211 */ /* 0x000fe200010f16ff */
[----:B------:R1:W-:Y:S01]  /*2ef0*/  @P4 STG.E desc[UR10][R12.64], R3 ;  /* 0x000000030c004986 */ /* 0x0003e2000c10190a */
[----:B------:R-:W-:-:S02]  /*2f00*/  ISETP.LT.AND P2, PT, R20, R21, !P0 ;  /* 0x000000151400720c */ /* 0x000fc40004741270 */
[----:B------:R-:W-:Y:S01]  /*2f10*/  ISETP.LT.AND P0, PT, R18, R21, !P0 ;  /* 0x000000151200720c */ /* 0x000fe20004701270 */
[----:B------:R1:W-:Y:S01]  /*2f20*/  @P3 STG.E desc[UR10][R14.64], R41 ;  /* 0x000000290e003986 */ /* 0x0003e2000c10190a */
[----:B------:R-:W-:Y:S02]  /*2f30*/  LEA.HI.X.SX32 R17, R4, R23, 0x2, P6 ;  /* 0x0000001704117211 */ /* 0x000fe400030f16ff */
[----:B---3--:R-:W-:-:S04]  /*2f40*/  LEA R10, P6, R0, R19, 0x2 ;  /* 0x00000013000a7211 */ /* 0x008fc800078c10ff */
[----:B------:R-:W-:-:S03]  /*2f50*/  LEA.HI.X.SX32 R11, R0, R23, 0x2, P6 ;  /* 0x00000017000b7211 */ /* 0x000fc600030f16ff */
[----:B------:R1:W-:Y:S04]  /*2f60*/  @P2 STG.E desc[UR10][R6.64], R47 ;  /* 0x0000002f06002986 */ /* 0x0003e8000c10190a */
[----:B------:R1:W-:Y:S01]  /*2f70*/  @P1 STG.E desc[UR10][R16.64], R43 ;  /* 0x0000002b10001986 */ /* 0x0003e2000c10190a */
[----:B------:R-:W-:Y:S05]  /*2f80*/  @!P0 EXIT ;  /* 0x000000000000894d */ /* 0x000fea0003800000 */
[----:B------:R-:W-:Y:S01]  /*2f90*/  STG.E desc[UR10][R10.64], R49 ;  /* 0x000000310a007986 */ /* 0x000fe2000c10190a */
[----:B------:R-:W-:Y:S05]  /*2fa0*/  EXIT ;  /* 0x000000000000794d */ /* 0x000fea0003800000 */
.L_x_2:
[----:B------:R-:W-:-:S00]  /*2fb0*/  BRA `(.L_x_2) ;  /* 0xfffffffc00fc7947 */ /* 0x000fc0000383ffff */
[----:B------:R-:W-:-:S00]  /*2fc0*/  NOP ;  /* 0x0000000000007918 */ /* 0x000fc00000000000 */
        /* <DEDUP_REMOVED lines=11> */
.L_x_3:


//--------------------- .nv.shared.matmul_kernel  --------------------------
	.section	.nv.shared.matmul_kernel,"aw",@nobits
	.sectionflags	@""
	.align	16
	.zero		1024


//--------------------- .nv.shared.reserved.0     --------------------------
	.section	.nv.shared.reserved.0,"aw",@nobits
	.weak		__nv_reservedSMEM_offset_0_alias
	.size		__nv_reservedSMEM_offset_0_alias, 0, 64
	.other		__nv_reservedSMEM_offset_0_alias,@"STO_CUDA_RESERVED_SHARED STV_DEFAULT"
__nv_reservedSMEM_offset_0_alias:
	.zero		0
	.zero		64


//--------------------- .nv.constant0.matmul_kernel --------------------------
	.section	.nv.constant0.matmul_kernel,"a",@progbits
	.sectionflags	@""
	.align	4
.nv.constant0.matmul_kernel:
	.zero		976


//--------------------- SYMBOLS --------------------------

	.type		.nv.reservedSmem.offset0,@object
	.size		.nv.reservedSmem.offset0,0x4
	.type		.nv.reservedSmem.cap,@object
	.size		.nv.reservedSmem.cap,0x4
